	.headerflags	@"EF_CUDA_TEXMODE_UNIFIED EF_CUDA_64BIT_ADDRESS EF_CUDA_SM86 EF_CUDA_VIRTUAL_SM(EF_CUDA_SM86)"
	.elftype	@"ET_EXEC"


//--------------------- .nv.info                  --------------------------
	.section	.nv.info,"",@"SHT_CUDA_INFO"
	.align	4


	//----- nvinfo : EIATTR_REGCOUNT
	.align		4
        /*0000*/ 	.byte	0x04, 0x2f
        /*0002*/ 	.short	(.L_1 - .L_0)
	.align		4
.L_0:
        /*0004*/ 	.word	index@(triton_red_fused__to_copy_add_amax_amin_clamp_mul_reciprocal_11)
        /*0008*/ 	.word	0x00000028


	//----- nvinfo : EIATTR_MIN_STACK_SIZE
	.align		4
.L_1:
        /*000c*/ 	.byte	0x04, 0x12
        /*000e*/ 	.short	(.L_3 - .L_2)
	.align		4
.L_2:
        /*0010*/ 	.word	index@(triton_red_fused__to_copy_add_amax_amin_clamp_mul_reciprocal_11)
        /*0014*/ 	.word	0x00000000


	//----- nvinfo : EIATTR_FRAME_SIZE
	.align		4
.L_3:
        /*0018*/ 	.byte	0x04, 0x11
        /*001a*/ 	.short	(.L_5 - .L_4)
	.align		4
.L_4:
        /*001c*/ 	.word	index@(triton_red_fused__to_copy_add_amax_amin_clamp_mul_reciprocal_11)
        /*0020*/ 	.word	0x00000000


	//----- nvinfo : EIATTR_MIN_STACK_SIZE
	.align		4
.L_5:
        /*0024*/ 	.byte	0x04, 0x12
        /*0026*/ 	.short	(.L_7 - .L_6)
	.align		4
.L_6:
        /*0028*/ 	.word	index@(triton_red_fused__to_copy_add_amax_amin_clamp_mul_reciprocal_11)
        /*002c*/ 	.word	0x00000000
.L_7:


//--------------------- .nv.info.triton_red_fused__to_copy_add_amax_amin_clamp_mul_reciprocal_11 --------------------------
	.section	.nv.info.triton_red_fused__to_copy_add_amax_amin_clamp_mul_reciprocal_11,"",@"SHT_CUDA_INFO"
	.sectionflags	@""
	.align	4


	//----- nvinfo : EIATTR_CUDA_API_VERSION
	.align		4
        /*0000*/ 	.byte	0x04, 0x37
        /*0002*/ 	.short	(.L_9 - .L_8)
.L_8:
        /*0004*/ 	.word	0x0000007c


	//----- nvinfo : EIATTR_SW2861232_WAR
	.align		4
.L_9:
        /*0008*/ 	.byte	0x01, 0x35
	.zero		2


	//----- nvinfo : EIATTR_PARAM_CBANK
	.align		4
        /*000c*/ 	.byte	0x04, 0x0a
        /*000e*/ 	.short	(.L_11 - .L_10)
	.align		4
.L_10:
        /*0010*/ 	.word	index@(.nv.constant0.triton_red_fused__to_copy_add_amax_amin_clamp_mul_reciprocal_11)
        /*0014*/ 	.short	0x0160
        /*0016*/ 	.short	0x0030


	//----- nvinfo : EIATTR_CBANK_PARAM_SIZE
	.align		4
.L_11:
        /*0018*/ 	.byte	0x03, 0x19
        /*001a*/ 	.short	0x0030


	//----- nvinfo : EIATTR_KPARAM_INFO
	.align		4
        /*001c*/ 	.byte	0x04, 0x17
        /*001e*/ 	.short	(.L_13 - .L_12)
.L_12:
        /*0020*/ 	.word	0x00000000
        /*0024*/ 	.short	0x0006
        /*0026*/ 	.short	0x0028
        /*0028*/ 	.byte	0x00, 0xf4, 0x21, 0x00


	//----- nvinfo : EIATTR_KPARAM_INFO
	.align		4
.L_13:
        /*002c*/ 	.byte	0x04, 0x17
        /*002e*/ 	.short	(.L_15 - .L_14)
.L_14:
        /*0030*/ 	.word	0x00000000
        /*0034*/ 	.short	0x0005
        /*0036*/ 	.short	0x0024
        /*0038*/ 	.byte	0x00, 0xf0, 0x11, 0x00


	//----- nvinfo : EIATTR_KPARAM_INFO
	.align		4
.L_15:
        /*003c*/ 	.byte	0x04, 0x17
        /*003e*/ 	.short	(.L_17 - .L_16)
.L_16:
        /*0040*/ 	.word	0x00000000
        /*0044*/ 	.short	0x0004
        /*0046*/ 	.short	0x0020
        /*0048*/ 	.byte	0x00, 0xf0, 0x11, 0x00


	//----- nvinfo : EIATTR_KPARAM_INFO
	.align		4
.L_17:
        /*004c*/ 	.byte	0x04, 0x17
        /*004e*/ 	.short	(.L_19 - .L_18)
.L_18:
        /*0050*/ 	.word	0x00000000
        /*0054*/ 	.short	0x0003
        /*0056*/ 	.short	0x0018
        /*0058*/ 	.byte	0x00, 0xf4, 0x21, 0x00


	//----- nvinfo : EIATTR_KPARAM_INFO
	.align		4
.L_19:
        /*005c*/ 	.byte	0x04, 0x17
        /*005e*/ 	.short	(.L_21 - .L_20)
.L_20:
        /*0060*/ 	.word	0x00000000
        /*0064*/ 	.short	0x0002
        /*0066*/ 	.short	0x0010
        /*0068*/ 	.byte	0x00, 0xf4, 0x21, 0x00


	//----- nvinfo : EIATTR_KPARAM_INFO
	.align		4
.L_21:
        /*006c*/ 	.byte	0x04, 0x17
        /*006e*/ 	.short	(.L_23 - .L_22)
.L_22:
        /*0070*/ 	.word	0x00000000
        /*0074*/ 	.short	0x0001
        /*0076*/ 	.short	0x0008
        /*0078*/ 	.byte	0x00, 0xf4, 0x21, 0x00


	//----- nvinfo : EIATTR_KPARAM_INFO
	.align		4
.L_23:
        /*007c*/ 	.byte	0x04, 0x17
        /*007e*/ 	.short	(.L_25 - .L_24)
.L_24:
        /*0080*/ 	.word	0x00000000
        /*0084*/ 	.short	0x0000
        /*0086*/ 	.short	0x0000
        /*0088*/ 	.byte	0x00, 0xf4, 0x21, 0x00


	//----- nvinfo : EIATTR_MAXREG_COUNT
	.align		4
.L_25:
        /*008c*/ 	.byte	0x03, 0x1b
        /*008e*/ 	.short	0x00ff


	//----- nvinfo : EIATTR_COOP_GROUP_MASK_REGIDS
	.align		4
        /*0090*/ 	.byte	0x04, 0x29
        /*0092*/ 	.short	(.L_27 - .L_26)


	//   ....[0]....
.L_26:
        /*0094*/ 	.word	0xffffffff


	//   ....[1]....
        /*0098*/ 	.word	0xffffffff


	//   ....[2]....
        /*009c*/ 	.word	0xffffffff


	//   ....[3]....
        /*00a0*/ 	.word	0xffffffff


	//   ....[4]....
        /*00a4*/ 	.word	0xffffffff


	//   ....[5]....
        /*00a8*/ 	.word	0xffffffff


	//   ....[6]....
        /*00ac*/ 	.word	0xffffffff


	//   ....[7]....
        /*00b0*/ 	.word	0xffffffff


	//   ....[8]....
        /*00b4*/ 	.word	0xffffffff


	//   ....[9]....
        /*00b8*/ 	.word	0xffffffff


	//   ....[10]....
        /*00bc*/ 	.word	0xffffffff


	//   ....[11]....
        /*00c0*/ 	.word	0xffffffff


	//   ....[12]....
        /*00c4*/ 	.word	0xffffffff


	//   ....[13]....
        /*00c8*/ 	.word	0xffffffff


	//----- nvinfo : EIATTR_COOP_GROUP_INSTR_OFFSETS
	.align		4
.L_27:
        /*00cc*/ 	.byte	0x04, 0x28
        /*00ce*/ 	.short	(.L_29 - .L_28)


	//   ....[0]....
.L_28:
        /*00d0*/ 	.word	0x00001810


	//   ....[1]....
        /*00d4*/ 	.word	0x00001860


	//   ....[2]....
        /*00d8*/ 	.word	0x00001900


	//   ....[3]....
        /*00dc*/ 	.word	0x000019d0


	//   ....[4]....
        /*00e0*/ 	.word	0x00001a90


	//   ....[5]....
        /*00e4*/ 	.word	0x00001ae0


	//   ....[6]....
        /*00e8*/ 	.word	0x00001b50


	//   ....[7]....
        /*00ec*/ 	.word	0x00001bb0


	//   ....[8]....
        /*00f0*/ 	.word	0x00001bd0


	//   ....[9]....
        /*00f4*/ 	.word	0x00001c50


	//   ....[10]....
        /*00f8*/ 	.word	0x00001c80


	//   ....[11]....
        /*00fc*/ 	.word	0x00001d30


	//   ....[12]....
        /*0100*/ 	.word	0x00001df0


	//   ....[13]....
        /*0104*/ 	.word	0x00001e50


	//----- nvinfo : EIATTR_EXIT_INSTR_OFFSETS
	.align		4
.L_29:
        /*0108*/ 	.byte	0x04, 0x1c
        /*010a*/ 	.short	(.L_31 - .L_30)


	//   ....[0]....
.L_30:
        /*010c*/ 	.word	0x00002ef0


	//----- nvinfo : EIATTR_REQNTID
	.align		4
.L_31:
        /*0110*/ 	.byte	0x04, 0x10
        /*0112*/ 	.short	(.L_33 - .L_32)
.L_32:
        /*0114*/ 	.word	0x00000100
        /*0118*/ 	.word	0x00000001
        /*011c*/ 	.word	0x00000001
.L_33:


//--------------------- .nv.callgraph             --------------------------
	.section	.nv.callgraph,"",@"SHT_CUDA_CALLGRAPH"
	.align	4
	.sectionentsize	8
	.align		4
        /*0000*/ 	.word	0x00000000
	.align		4
        /*0004*/ 	.word	0xffffffff
	.align		4
        /*0008*/ 	.word	0x00000000
	.align		4
        /*000c*/ 	.word	0xfffffffe
	.align		4
        /*0010*/ 	.word	0x00000000
	.align		4
        /*0014*/ 	.word	0xfffffffd
	.align		4
        /*0018*/ 	.word	0x00000000
	.align		4
        /*001c*/ 	.word	0xfffffffc


//--------------------- .nv.rel.action            --------------------------
	.section	.nv.rel.action,"",@"SHT_CUDA_RELOCINFO"
	.align	8
	.sectionentsize	8
        /*0000*/ 	.byte	0x73, 0x00, 0x00, 0x00, 0x00, 0x00, 0x00, 0x00, 0x00, 0x00, 0x00, 0x11, 0x25, 0x00, 0x05, 0x36


//--------------------- .nv.constant0.triton_red_fused__to_copy_add_amax_amin_clamp_mul_reciprocal_11 --------------------------
	.section	.nv.constant0.triton_red_fused__to_copy_add_amax_amin_clamp_mul_reciprocal_11,"a",@progbits
	.sectionflags	@""
	.align	4
.nv.constant0.triton_red_fused__to_copy_add_amax_amin_clamp_mul_reciprocal_11:
	.zero		400


//--------------------- .text.triton_red_fused__to_copy_add_amax_amin_clamp_mul_reciprocal_11 --------------------------
	.section	.text.triton_red_fused__to_copy_add_amax_amin_clamp_mul_reciprocal_11,"ax",@progbits
	.sectionflags	@"SHF_BARRIERS=1"
	.sectioninfo	@"SHI_REGISTERS=40"
	.align	128
        .global         triton_red_fused__to_copy_add_amax_amin_clamp_mul_reciprocal_11
        .type           triton_red_fused__to_copy_add_amax_amin_clamp_mul_reciprocal_11,@function
        .size           triton_red_fused__to_copy_add_amax_amin_clamp_mul_reciprocal_11,(.L_x_2 - triton_red_fused__to_copy_add_amax_amin_clamp_mul_reciprocal_11)
        .other          triton_red_fused__to_copy_add_amax_amin_clamp_mul_reciprocal_11,@"STO_CUDA_ENTRY STV_DEFAULT"
triton_red_fused__to_copy_add_amax_amin_clamp_mul_reciprocal_11:
.text.triton_red_fused__to_copy_add_amax_amin_clamp_mul_reciprocal_11:
[----:B------:R-:W-:Y:S02]  /*0000*/  IMAD.MOV.U32 R1, RZ, RZ, c[0x0][0x28] ;  /* 0x00000a00ff017624 */ /* 0x000fe400078e00ff */
[----:B------:R-:W0:Y:S01]  /*0010*/  S2R R14, SR_TID.X ;  /* 0x00000000000e7919 */ /* 0x000e220000002100 */
[----:B------:R-:W-:Y:S01]  /*0020*/  IMAD.MOV.U32 R15, RZ, RZ, 0x2 ;  /* 0x00000002ff0f7424 */ /* 0x000fe200078e00ff */
[----:B------:R-:W-:Y:S01]  /*0030*/  CS2R R6, SRZ ;  /* 0x0000000000067805 */ /* 0x000fe2000001ff00 */
[----:B------:R-:W-:Y:S01]  /*0040*/  ULDC.64 UR6, c[0x0][0x118] ;  /* 0x0000460000067ab9 */ /* 0x000fe20000000a00 */
[----:B------:R-:W1:Y:S01]  /*0050*/  S2R R17, SR_CTAID.X ;  /* 0x0000000000117919 */ /* 0x000e620000002500 */
[----:B0-----:R-:W-:Y:S01]  /*0060*/  SHF.R.U32.HI R18, RZ, 0x7, R14 ;  /* 0x00000007ff127819 */ /* 0x001fe2000001160e */
[----:B------:R-:W-:Y:S02]  /*0070*/  IMAD.SHL.U32 R0, R14, 0x10, RZ ;  /* 0x000000100e007824 */ /* 0x000fe400078e00ff */
[----:B-1----:R-:W-:Y:S01]  /*0080*/  IMAD.SHL.U32 R17, R17, 0x2, RZ ;  /* 0x0000000211117824 */ /* 0x002fe200078e00ff */
[----:B------:R-:W-:Y:S02]  /*0090*/  SGXT.U32 R18, R18, 0x1 ;  /* 0x000000011212781a */ /* 0x000fe40000000000 */
[----:B------:R-:W-:-:S02]  /*00a0*/  SHF.R.U32.HI R4, RZ, 0x7, R0 ;  /* 0x00000007ff047819 */ /* 0x000fc40000011600 */
[----:B------:R-:W-:Y:S02]  /*00b0*/  LOP3.LUT R12, R18, R17, RZ, 0xfc, !PT ;  /* 0x00000011120c7212 */ /* 0x000fe400078efcff */
[----:B------:R-:W-:Y:S02]  /*00c0*/  SGXT.U32 R4, R4, 0x4 ;  /* 0x000000040404781a */ /* 0x000fe40000000000 */
[----:B------:R-:W-:Y:S01]  /*00d0*/  LOP3.LUT R2, R0, 0x7f0, RZ, 0xc0, !PT ;  /* 0x000007f000027812 */ /* 0x000fe200078ec0ff */
[C---:B------:R-:W-:Y:S01]  /*00e0*/  IMAD.SHL.U32 R13, R12.reuse, 0x80, RZ ;  /* 0x000000800c0d7824 */ /* 0x040fe200078e00ff */
[----:B------:R-:W-:Y:S02]  /*00f0*/  ISETP.GE.AND P1, PT, R12, 0x200, PT ;  /* 0x000002000c00780c */ /* 0x000fe40003f26270 */
[----:B------:R-:W-:Y:S01]  /*0100*/  LOP3.LUT R2, R2, 0x800, RZ, 0xfc, !PT ;  /* 0x0000080002027812 */ /* 0x000fe200078efcff */
[----:B------:R-:W-:Y:S02]  /*0110*/  IMAD R37, R4, 0x80800, R13 ;  /* 0x0008080004257824 */ /* 0x000fe400078e020d */
[----:B------:R-:W-:Y:S01]  /*0120*/  CS2R R4, SRZ ;  /* 0x0000000000047805 */ /* 0x000fe2000001ff00 */
[----:B------:R-:W-:-:S02]  /*0130*/  ISETP.LT.U32.AND P0, PT, R2, 0xc00, PT ;  /* 0x00000c000200780c */ /* 0x000fc40003f01070 */
[----:B------:R-:W-:Y:S02]  /*0140*/  SHF.R.U32.HI R8, RZ, 0x7, R2 ;  /* 0x00000007ff087819 */ /* 0x000fe40000011602 */
[----:B------:R-:W-:Y:S02]  /*0150*/  LOP3.LUT R2, R37, 0x70, R0, 0xf8, !PT ;  /* 0x0000007025027812 */ /* 0x000fe400078ef800 */
[----:B------:R-:W-:Y:S01]  /*0160*/  ISETP.LT.U32.AND.EX P0, PT, RZ, RZ, !P1, P0 ;  /* 0x000000ffff00720c */ /* 0x000fe20004f01100 */
[----:B------:R-:W-:Y:S02]  /*0170*/  IMAD R3, R8, 0x80800, R13 ;  /* 0x0008080008037824 */ /* 0x000fe400078e020d */
[----:B------:R-:W-:-:S03]  /*0180*/  IMAD.WIDE R22, R2, R15, c[0x0][0x160] ;  /* 0x0000580002167625 */ /* 0x000fc600078e020f */
[----:B------:R-:W-:Y:S02]  /*0190*/  LOP3.LUT R26, R3, 0x70, R0, 0xf8, !PT ;  /* 0x00000070031a7812 */ /* 0x000fe400078ef800 */
[----:B------:R-:W2:Y:S01]  /*01a0*/  @!P1 LDG.E.EL.128 R4, [R22.64] ;  /* 0x0000000616049981 */ /* 0x000ea2000c2e1d00 */
[----:B------:R-:W-:Y:S01]  /*01b0*/  CS2R R8, SRZ ;  /* 0x0000000000087805 */ /* 0x000fe2000001ff00 */
[----:B------:R-:W-:Y:S01]  /*01c0*/  CS2R R10, SRZ ;  /* 0x00000000000a7805 */ /* 0x000fe2000001ff00 */
[----:B------:R-:W-:-:S05]  /*01d0*/  IMAD.WIDE R28, R26, R15, c[0x0][0x160] ;  /* 0x000058001a1c7625 */ /* 0x000fca00078e020f */
[----:B------:R-:W3:Y:S01]  /*01e0*/  @P0 LDG.E.EL.128 R8, [R28.64] ;  /* 0x000000061c080981 */ /* 0x000ee2000c2e1d00 */
[----:B------:R-:W-:Y:S02]  /*01f0*/  SHF.R.S32.HI R37, RZ, 0x1f, R37 ;  /* 0x0000001fff257819 */ /* 0x000fe40000011425 */
[----:B------:R-:W-:Y:S02]  /*0200*/  SHF.R.S32.HI R3, RZ, 0x1f, R3 ;  /* 0x0000001fff037819 */ /* 0x000fe40000011403 */
[C---:B--2---:R-:W-:Y:S01]  /*0210*/  PRMT R20, R4.reuse, 0x7632, R20 ;  /* 0x0000763204147816 */ /* 0x044fe20000000014 */
[----:B------:R-:W-:Y:S01]  /*0220*/  IMAD.U32 R21, R4, 0x10000, RZ ;  /* 0x0001000004157824 */ /* 0x000fe200078e00ff */
[C---:B------:R-:W-:Y:S01]  /*0230*/  PRMT R34, R7.reuse, 0x7632, R34 ;  /* 0x0000763207227816 */ /* 0x040fe20000000022 */
[----:B------:R-:W-:Y:S02]  /*0240*/  IMAD.U32 R30, R7, 0x10000, RZ ;  /* 0x00010000071e7824 */ /* 0x000fe400078e00ff */
[----:B------:R-:W-:Y:S01]  /*0250*/  IMAD.U32 R20, R20, 0x10000, RZ ;  /* 0x0001000014147824 */ /* 0x000fe200078e00ff */
[----:B------:R-:W-:Y:S01]  /*0260*/  FSETP.GEU.AND P2, PT, R21, -INF , PT ;  /* 0xff8000001500780b */ /* 0x000fe20003f4e000 */
[----:B------:R-:W-:Y:S01]  /*0270*/  IMAD.U32 R34, R34, 0x10000, RZ ;  /* 0x0001000022227824 */ /* 0x000fe200078e00ff */
[C---:B---3--:R-:W-:Y:S01]  /*0280*/  PRMT R23, R8.reuse, 0x7632, R23 ;  /* 0x0000763208177816 */ /* 0x048fe20000000017 */
[----:B------:R-:W-:Y:S01]  /*0290*/  IMAD.U32 R25, R8, 0x10000, RZ ;  /* 0x0001000008197824 */ /* 0x000fe200078e00ff */
[C---:B------:R-:W-:Y:S01]  /*02a0*/  FSETP.GEU.AND P3, PT, R20.reuse, -INF , PT ;  /* 0xff8000001400780b */ /* 0x040fe20003f6e000 */
[----:B------:R-:W-:Y:S01]  /*02b0*/  IMAD.U32 R8, R5, 0x10000, RZ ;  /* 0x0001000005087824 */ /* 0x000fe200078e00ff */
[----:B------:R-:W-:Y:S01]  /*02c0*/  FSEL R22, R21, -INF , P2 ;  /* 0xff80000015167808 */ /* 0x000fe20001000000 */
[----:B------:R-:W-:Y:S01]  /*02d0*/  IMAD.U32 R23, R23, 0x10000, RZ ;  /* 0x0001000017177824 */ /* 0x000fe200078e00ff */
[----:B------:R-:W-:Y:S01]  /*02e0*/  FSEL R4, R20, -INF , P3 ;  /* 0xff80000014047808 */ /* 0x000fe20001800000 */
[----:B------:R-:W-:Y:S01]  /*02f0*/  IMAD.U32 R33, R11, 0x10000, RZ ;  /* 0x000100000b217824 */ /* 0x000fe200078e00ff */
[----:B------:R-:W-:-:S02]  /*0300*/  FSEL R22, R22, -INF , !P1 ;  /* 0xff80000016167808 */ /* 0x000fc40004800000 */
[----:B------:R-:W-:Y:S02]  /*0310*/  FSEL R27, R4, -INF , !P1 ;  /* 0xff800000041b7808 */ /* 0x000fe40004800000 */
[----:B------:R-:W-:Y:S02]  /*0320*/  FSETP.GT.AND P5, PT, R22, R25, PT ;  /* 0x000000191600720b */ /* 0x000fe40003fa4000 */
[----:B------:R-:W-:Y:S02]  /*0330*/  FSETP.GEU.AND P6, PT, R8, -INF , PT ;  /* 0xff8000000800780b */ /* 0x000fe40003fce000 */
[----:B------:R-:W-:Y:S02]  /*0340*/  FSETP.GT.AND P4, PT, R27, R23, PT ;  /* 0x000000171b00720b */ /* 0x000fe40003f84000 */
[C---:B------:R-:W-:Y:S02]  /*0350*/  FSETP.NAN.AND P3, PT, R22.reuse, R22, PT ;  /* 0x000000161600720b */ /* 0x040fe40003f68000 */
[----:B------:R-:W-:-:S02]  /*0360*/  FSEL R29, R22, R25, P5 ;  /* 0x00000019161d7208 */ /* 0x000fc40002800000 */
[C---:B------:R-:W-:Y:S02]  /*0370*/  FSETP.NAN.AND P2, PT, R27.reuse, R27, PT ;  /* 0x0000001b1b00720b */ /* 0x040fe40003f48000 */
[C---:B------:R-:W-:Y:S02]  /*0380*/  FSEL R4, R27.reuse, R23, P4 ;  /* 0x000000171b047208 */ /* 0x040fe40002000000 */
[----:B------:R-:W-:Y:S02]  /*0390*/  FSEL R24, R8, -INF , P6 ;  /* 0xff80000008187808 */ /* 0x000fe40003000000 */
[----:B------:R-:W-:Y:S02]  /*03a0*/  @P0 FSEL R22, R22, R29, P3 ;  /* 0x0000001d16160208 */ /* 0x000fe40001800000 */
[----:B------:R-:W-:Y:S01]  /*03b0*/  @P0 FSEL R27, R27, R4, P2 ;  /* 0x000000041b1b0208 */ /* 0x000fe20001000000 */
[----:B------:R-:W-:Y:S01]  /*03c0*/  IMAD.U32 R4, R9, 0x10000, RZ ;  /* 0x0001000009047824 */ /* 0x000fe200078e00ff */
[----:B------:R-:W-:-:S02]  /*03d0*/  FSEL R29, R24, -INF , !P1 ;  /* 0xff800000181d7808 */ /* 0x000fc40004800000 */
[----:B------:R-:W-:Y:S02]  /*03e0*/  PRMT R24, R5, 0x7632, R24 ;  /* 0x0000763205187816 */ /* 0x000fe40000000018 */
[----:B------:R-:W-:Y:S02]  /*03f0*/  FSETP.GT.AND P4, PT, R22, R27, PT ;  /* 0x0000001b1600720b */ /* 0x000fe40003f84000 */
[-C--:B------:R-:W-:Y:S01]  /*0400*/  FSETP.GT.AND P3, PT, R29, R4.reuse, PT ;  /* 0x000000041d00720b */ /* 0x080fe20003f64000 */
[----:B------:R-:W-:Y:S01]  /*0410*/  IMAD.U32 R24, R24, 0x10000, RZ ;  /* 0x0001000018187824 */ /* 0x000fe200078e00ff */
[----:B------:R-:W-:Y:S02]  /*0420*/  PRMT R9, R9, 0x7632, R9 ;  /* 0x0000763209097816 */ /* 0x000fe40000000009 */
[----:B------:R-:W-:Y:S02]  /*0430*/  FSEL R28, R29, R4, P3 ;  /* 0x000000041d1c7208 */ /* 0x000fe40001800000 */
[----:B------:R-:W-:-:S02]  /*0440*/  FSETP.GEU.AND P5, PT, R24, -INF , PT ;  /* 0xff8000001800780b */ /* 0x000fc40003fae000 */
[----:B------:R-:W-:Y:S02]  /*0450*/  FSETP.NAN.AND P3, PT, R22, R22, PT ;  /* 0x000000161600720b */ /* 0x000fe40003f68000 */
[----:B------:R-:W-:Y:S02]  /*0460*/  FSETP.NAN.AND P2, PT, R29, R29, PT ;  /* 0x0000001d1d00720b */ /* 0x000fe40003f48000 */
[----:B------:R-:W-:Y:S02]  /*0470*/  FSEL R5, R24, -INF , P5 ;  /* 0xff80000018057808 */ /* 0x000fe40002800000 */
[----:B------:R-:W-:Y:S01]  /*0480*/  @!P4 FSEL R22, R22, R27, P3 ;  /* 0x0000001b1616c208 */ /* 0x000fe20001800000 */
[----:B------:R-:W-:Y:S01]  /*0490*/  IMAD.U32 R27, R9, 0x10000, RZ ;  /* 0x00010000091b7824 */ /* 0x000fe200078e00ff */
[----:B------:R-:W-:Y:S01]  /*04a0*/  @P0 FSEL R29, R29, R28, P2 ;  /* 0x0000001c1d1d0208 */ /* 0x000fe20001000000 */
[----:B------:R-:W-:Y:S01]  /*04b0*/  IMAD.U32 R9, R10, 0x10000, RZ ;  /* 0x000100000a097824 */ /* 0x000fe200078e00ff */
[----:B------:R-:W-:-:S02]  /*04c0*/  FSEL R5, R5, -INF , !P1 ;  /* 0xff80000005057808 */ /* 0x000fc40004800000 */
[C---:B------:R-:W-:Y:S02]  /*04d0*/  FSETP.GT.AND P4, PT, R22.reuse, R29, PT ;  /* 0x0000001d1600720b */ /* 0x040fe40003f84000 */
[C---:B------:R-:W-:Y:S02]  /*04e0*/  FSETP.GT.AND P3, PT, R5.reuse, R27, PT ;  /* 0x0000001b0500720b */ /* 0x040fe40003f64000 */
[C---:B------:R-:W-:Y:S02]  /*04f0*/  FSETP.NAN.AND P2, PT, R5.reuse, R5, PT ;  /* 0x000000050500720b */ /* 0x040fe40003f48000 */
[C---:B------:R-:W-:Y:S02]  /*0500*/  FSEL R28, R5.reuse, R27, P3 ;  /* 0x0000001b051c7208 */ /* 0x040fe40001800000 */
[----:B------:R-:W-:Y:S02]  /*0510*/  FSETP.NAN.AND P3, PT, R22, R22, PT ;  /* 0x000000161600720b */ /* 0x000fe40003f68000 */
[----:B------:R-:W-:-:S02]  /*0520*/  @P0 FSEL R5, R5, R28, P2 ;  /* 0x0000001c05050208 */ /* 0x000fc40001000000 */
[C---:B------:R-:W-:Y:S01]  /*0530*/  PRMT R28, R6.reuse, 0x7632, R28 ;  /* 0x00007632061c7816 */ /* 0x040fe2000000001c */
[----:B------:R-:W-:Y:S01]  /*0540*/  IMAD.U32 R6, R6, 0x10000, RZ ;  /* 0x0001000006067824 */ /* 0x000fe200078e00ff */
[----:B------:R-:W-:Y:S02]  /*0550*/  @!P4 FSEL R22, R22, R29, P3 ;  /* 0x0000001d1616c208 */ /* 0x000fe40001800000 */
[----:B------:R-:W-:Y:S01]  /*0560*/  PRMT R31, R10, 0x7632, R31 ;  /* 0x000076320a1f7816 */ /* 0x000fe2000000001f */
[----:B------:R-:W-:Y:S01]  /*0570*/  IMAD.U32 R28, R28, 0x10000, RZ ;  /* 0x000100001c1c7824 */ /* 0x000fe200078e00ff */
[C---:B------:R-:W-:Y:S02]  /*0580*/  FSETP.GT.AND P2, PT, R22.reuse, R5, PT ;  /* 0x000000051600720b */ /* 0x040fe40003f44000 */
[----:B------:R-:W-:Y:S01]  /*0590*/  FSETP.NAN.AND P3, PT, R22, R22, PT ;  /* 0x000000161600720b */ /* 0x000fe20003f68000 */
[----:B------:R-:W-:Y:S01]  /*05a0*/  IMAD.U32 R31, R31, 0x10000, RZ ;  /* 0x000100001f1f7824 */ /* 0x000fe200078e00ff */
[----:B------:R-:W-:-:S02]  /*05b0*/  FSETP.GEU.AND P5, PT, R28, -INF , PT ;  /* 0xff8000001c00780b */ /* 0x000fc40003fae000 */
[----:B------:R-:W-:Y:S02]  /*05c0*/  FSETP.GEU.AND P4, PT, R6, -INF , PT ;  /* 0xff8000000600780b */ /* 0x000fe40003f8e000 */
[----:B------:R-:W-:Y:S02]  /*05d0*/  FSEL R10, R28, -INF , P5 ;  /* 0xff8000001c0a7808 */ /* 0x000fe40002800000 */
[----:B------:R-:W-:Y:S02]  /*05e0*/  FSETP.GEU.AND P6, PT, R30, -INF , PT ;  /* 0xff8000001e00780b */ /* 0x000fe40003fce000 */
[----:B------:R-:W-:Y:S02]  /*05f0*/  FSEL R10, R10, -INF , !P1 ;  /* 0xff8000000a0a7808 */ /* 0x000fe40004800000 */
[----:B------:R-:W-:Y:S02]  /*0600*/  @!P2 FSEL R22, R22, R5, P3 ;  /* 0x000000051616a208 */ /* 0x000fe40001800000 */
[----:B------:R-:W-:-:S02]  /*0610*/  FSEL R5, R6, -INF , P4 ;  /* 0xff80000006057808 */ /* 0x000fc40002000000 */
[CC--:B------:R-:W-:Y:S02]  /*0620*/  FSETP.GT.AND P4, PT, R10.reuse, R31.reuse, PT ;  /* 0x0000001f0a00720b */ /* 0x0c0fe40003f84000 */
[C---:B------:R-:W-:Y:S02]  /*0630*/  FSETP.NAN.AND P2, PT, R10.reuse, R10, PT ;  /* 0x0000000a0a00720b */ /* 0x040fe40003f48000 */
[C---:B------:R-:W-:Y:S02]  /*0640*/  FSEL R29, R10.reuse, R31, P4 ;  /* 0x0000001f0a1d7208 */ /* 0x040fe40002000000 */
[----:B------:R-:W-:Y:S02]  /*0650*/  FSEL R5, R5, -INF , !P1 ;  /* 0xff80000005057808 */ /* 0x000fe40004800000 */
[----:B------:R-:W-:Y:S02]  /*0660*/  @P0 FSEL R10, R10, R29, P2 ;  /* 0x0000001d0a0a0208 */ /* 0x000fe40001000000 */
[----:B------:R-:W-:-:S02]  /*0670*/  FSEL R29, R30, -INF , P6 ;  /* 0xff8000001e1d7808 */ /* 0x000fc40003000000 */
[----:B------:R-:W-:Y:S02]  /*0680*/  FSETP.GT.AND P5, PT, R5, R9, PT ;  /* 0x000000090500720b */ /* 0x000fe40003fa4000 */
[C---:B------:R-:W-:Y:S02]  /*0690*/  FSETP.GT.AND P2, PT, R30.reuse, +INF , PT ;  /* 0x7f8000001e00780b */ /* 0x040fe40003f44000 */
[----:B------:R-:W-:Y:S02]  /*06a0*/  FSEL R29, R29, -INF , !P1 ;  /* 0xff8000001d1d7808 */ /* 0x000fe40004800000 */
[C---:B------:R-:W-:Y:S02]  /*06b0*/  FSETP.NAN.AND P3, PT, R5.reuse, R5, PT ;  /* 0x000000050500720b */ /* 0x040fe40003f68000 */
[----:B------:R-:W-:Y:S02]  /*06c0*/  FSEL R32, R5, R9, P5 ;  /* 0x0000000905207208 */ /* 0x000fe40002800000 */
[----:B------:R-:W-:-:S02]  /*06d0*/  FSEL R30, R30, +INF , !P2 ;  /* 0x7f8000001e1e7808 */ /* 0x000fc40005000000 */
[----:B------:R-:W-:Y:S02]  /*06e0*/  FSETP.GT.AND P2, PT, R29, R33, PT ;  /* 0x000000211d00720b */ /* 0x000fe40003f44000 */
[----:B------:R-:W-:Y:S02]  /*06f0*/  @P0 FSEL R5, R5, R32, P3 ;  /* 0x0000002005050208 */ /* 0x000fe40001800000 */
[----:B------:R-:W-:Y:S02]  /*0700*/  FSEL R32, R30, +INF , !P1 ;  /* 0x7f8000001e207808 */ /* 0x000fe40004800000 */
[C---:B------:R-:W-:Y:S02]  /*0710*/  FSETP.NAN.AND P3, PT, R29.reuse, R29, PT ;  /* 0x0000001d1d00720b */ /* 0x040fe40003f68000 */
[----:B------:R-:W-:Y:S02]  /*0720*/  FSEL R30, R29, R33, P2 ;  /* 0x000000211d1e7208 */ /* 0x000fe40001000000 */
[----:B------:R-:W-:-:S02]  /*0730*/  FSETP.GT.AND P2, PT, R6, +INF , PT ;  /* 0x7f8000000600780b */ /* 0x000fc40003f44000 */
[----:B------:R-:W-:Y:S02]  /*0740*/  @P0 FSEL R29, R29, R30, P3 ;  /* 0x0000001e1d1d0208 */ /* 0x000fe40001800000 */
[-C--:B------:R-:W-:Y:S02]  /*0750*/  FSETP.GEU.AND P3, PT, R32, R33.reuse, PT ;  /* 0x000000212000720b */ /* 0x080fe40003f6e000 */
[----:B------:R-:W-:Y:S02]  /*0760*/  FSEL R6, R6, +INF , !P2 ;  /* 0x7f80000006067808 */ /* 0x000fe40005000000 */
[C---:B------:R-:W-:Y:S02]  /*0770*/  FSETP.NAN.AND P2, PT, R32.reuse, R32, PT ;  /* 0x000000202000720b */ /* 0x040fe40003f48000 */
[----:B------:R-:W-:Y:S02]  /*0780*/  FSEL R33, R32, R33, !P3 ;  /* 0x0000002120217208 */ /* 0x000fe40005800000 */
[----:B------:R-:W-:-:S02]  /*0790*/  FSEL R30, R6, +INF , !P1 ;  /* 0x7f800000061e7808 */ /* 0x000fc40004800000 */
[----:B------:R-:W-:Y:S01]  /*07a0*/  @P0 FSEL R32, R32, R33, P2 ;  /* 0x0000002120200208 */ /* 0x000fe20001000000 */
[----:B------:R-:W-:Y:S01]  /*07b0*/  CS2R R6, SRZ ;  /* 0x0000000000067805 */ /* 0x000fe2000001ff00 */
[-C--:B------:R-:W-:Y:S02]  /*07c0*/  FSETP.GEU.AND P4, PT, R30, R9.reuse, PT ;  /* 0x000000091e00720b */ /* 0x080fe40003f8e000 */
[----:B------:R-:W-:Y:S02]  /*07d0*/  FSETP.GT.AND P2, PT, R8, +INF , PT ;  /* 0x7f8000000800780b */ /* 0x000fe40003f44000 */
[C---:B------:R-:W-:Y:S02]  /*07e0*/  FSETP.NAN.AND P3, PT, R30.reuse, R30, PT ;  /* 0x0000001e1e00720b */ /* 0x040fe40003f68000 */
[----:B------:R-:W-:Y:S02]  /*07f0*/  FSEL R9, R30, R9, !P4 ;  /* 0x000000091e097208 */ /* 0x000fe40006000000 */
[----:B------:R-:W-:-:S02]  /*0800*/  FSEL R8, R8, +INF , !P2 ;  /* 0x7f80000008087808 */ /* 0x000fc40005000000 */
[----:B------:R-:W-:Y:S02]  /*0810*/  @P0 FSEL R30, R30, R9, P3 ;  /* 0x000000091e1e0208 */ /* 0x000fe40001800000 */
[----:B------:R-:W-:Y:S02]  /*0820*/  FSEL R33, R8, +INF , !P1 ;  /* 0x7f80000008217808 */ /* 0x000fe40004800000 */
[----:B------:R-:W-:Y:S02]  /*0830*/  FSETP.GT.AND P3, PT, R22, R5, PT ;  /* 0x000000051600720b */ /* 0x000fe40003f64000 */
[----:B------:R-:W-:Y:S02]  /*0840*/  FSETP.GEU.AND P2, PT, R34, -INF , PT ;  /* 0xff8000002200780b */ /* 0x000fe40003f4e000 */
[----:B------:R-:W-:Y:S02]  /*0850*/  PRMT R11, R11, 0x7632, R11 ;  /* 0x000076320b0b7816 */ /* 0x000fe4000000000b */
[----:B------:R-:W-:-:S02]  /*0860*/  FSETP.GEU.AND P4, PT, R33, R4, PT ;  /* 0x000000042100720b */ /* 0x000fc40003f8e000 */
[----:B------:R-:W-:Y:S01]  /*0870*/  FSEL R35, R34, -INF , P2 ;  /* 0xff80000022237808 */ /* 0x000fe20001000000 */
[----:B------:R-:W-:Y:S01]  /*0880*/  IMAD.U32 R11, R11, 0x10000, RZ ;  /* 0x000100000b0b7824 */ /* 0x000fe200078e00ff */
[----:B------:R-:W-:Y:S02]  /*0890*/  FSEL R4, R33, R4, !P4 ;  /* 0x0000000421047208 */ /* 0x000fe40006000000 */
[C---:B------:R-:W-:Y:S02]  /*08a0*/  FSETP.NAN.AND P4, PT, R22.reuse, R22, PT ;  /* 0x000000161600720b */ /* 0x040fe40003f88000 */
[----:B------:R-:W-:Y:S02]  /*08b0*/  FSEL R35, R35, -INF , !P1 ;  /* 0xff80000023237808 */ /* 0x000fe40004800000 */
[----:B------:R-:W-:Y:S02]  /*08c0*/  FSETP.NAN.AND P2, PT, R33, R33, PT ;  /* 0x000000212100720b */ /* 0x000fe40003f48000 */
[----:B------:R-:W-:-:S02]  /*08d0*/  @!P3 FSEL R22, R22, R5, P4 ;  /* 0x000000051616b208 */ /* 0x000fc40002000000 */
[----:B------:R-:W-:Y:S02]  /*08e0*/  FSETP.GT.AND P3, PT, R35, R11, PT ;  /* 0x0000000b2300720b */ /* 0x000fe40003f64000 */
[----:B------:R-:W-:Y:S02]  /*08f0*/  @P0 FSEL R33, R33, R4, P2 ;  /* 0x0000000421210208 */ /* 0x000fe40001000000 */
[C---:B------:R-:W-:Y:S02]  /*0900*/  FSETP.NAN.AND P2, PT, R35.reuse, R35, PT ;  /* 0x000000232300720b */ /* 0x040fe40003f48000 */
[C---:B------:R-:W-:Y:S02]  /*0910*/  FSEL R4, R35.reuse, R11, P3 ;  /* 0x0000000b23047208 */ /* 0x040fe40001800000 */
[----:B------:R-:W-:Y:S02]  /*0920*/  LEA R8, P4, R2, c[0x0][0x160], 0x1 ;  /* 0x0000580002087a11 */ /* 0x000fe400078808ff */
[----:B------:R-:W-:-:S02]  /*0930*/  @P0 FSEL R35, R35, R4, P2 ;  /* 0x0000000423230208 */ /* 0x000fc40001000000 */
[----:B------:R-:W-:Y:S01]  /*0940*/  FSETP.GT.AND P2, PT, R34, +INF , PT ;  /* 0x7f8000002200780b */ /* 0x000fe20003f44000 */
[----:B------:R-:W-:Y:S01]  /*0950*/  CS2R R4, SRZ ;  /* 0x0000000000047805 */ /* 0x000fe2000001ff00 */
[----:B------:R-:W-:Y:S02]  /*0960*/  LEA.HI.X R9, R2, c[0x0][0x164], R37, 0x1, P4 ;  /* 0x0000590002097a11 */ /* 0x000fe400020f0c25 */
[----:B------:R-:W-:Y:S02]  /*0970*/  FSEL R34, R34, +INF , !P2 ;  /* 0x7f80000022227808 */ /* 0x000fe40005000000 */
[----:B------:R-:W-:Y:S01]  /*0980*/  FSETP.GT.AND P3, PT, R22, R10, PT ;  /* 0x0000000a1600720b */ /* 0x000fe20003f64000 */
[----:B------:R0:W2:Y:S01]  /*0990*/  @!P1 LDG.E.EL.128 R4, [R8.64+0x10] ;  /* 0x0000100608049981 */ /* 0x0000a2000c2e1d00 */
[----:B------:R-:W-:-:S04]  /*09a0*/  FSEL R34, R34, +INF , !P1 ;  /* 0x7f80000022227808 */ /* 0x000fc80004800000 */
[CC--:B------:R-:W-:Y:S02]  /*09b0*/  FSETP.GEU.AND P4, PT, R34.reuse, R11.reuse, PT ;  /* 0x0000000b2200720b */ /* 0x0c0fe40003f8e000 */
[C---:B------:R-:W-:Y:S02]  /*09c0*/  FSETP.NAN.AND P2, PT, R34.reuse, R34, PT ;  /* 0x000000222200720b */ /* 0x040fe40003f48000 */
[----:B------:R-:W-:Y:S01]  /*09d0*/  FSEL R11, R34, R11, !P4 ;  /* 0x0000000b220b7208 */ /* 0x000fe20006000000 */
[----:B0-----:R-:W-:Y:S01]  /*09e0*/  CS2R R8, SRZ ;  /* 0x0000000000087805 */ /* 0x001fe2000001ff00 */
[----:B------:R-:W-:Y:S02]  /*09f0*/  LEA R2, P4, R26, c[0x0][0x160], 0x1 ;  /* 0x000058001a027a11 */ /* 0x000fe400078808ff */
[----:B------:R-:W-:Y:S02]  /*0a00*/  @P0 FSEL R34, R34, R11, P2 ;  /* 0x0000000b22220208 */ /* 0x000fe40001000000 */
[----:B------:R-:W-:-:S02]  /*0a10*/  FSETP.NAN.AND P2, PT, R22, R22, PT ;  /* 0x000000161600720b */ /* 0x000fc40003f48000 */
[----:B------:R-:W-:Y:S02]  /*0a20*/  LEA.HI.X R3, R26, c[0x0][0x164], R3, 0x1, P4 ;  /* 0x000059001a037a11 */ /* 0x000fe400020f0c03 */
[----:B------:R-:W-:Y:S02]  /*0a30*/  @!P3 FSEL R22, R22, R10, P2 ;  /* 0x0000000a1616b208 */ /* 0x000fe40001000000 */
[----:B------:R-:W-:-:S06]  /*0a40*/  CS2R R10, SRZ ;  /* 0x00000000000a7805 */ /* 0x000fcc000001ff00 */
[----:B------:R0:W3:Y:S01]  /*0a50*/  @P0 LDG.E.EL.128 R8, [R2.64+0x10] ;  /* 0x0000100602080981 */ /* 0x0000e2000c2e1d00 */
[C---:B------:R-:W-:Y:S01]  /*0a60*/  FSETP.GT.AND P2, PT, R28.reuse, +INF , PT ;  /* 0x7f8000001c00780b */ /* 0x040fe20003f44000 */
[----:B------:R-:W-:Y:S02]  /*0a70*/  UPLOP3.LUT UP0, UPT, UPT, UPT, UPT, 0x80, 0x0 ;  /* 0x000000000000789c */ /* 0x000fe40003f0f070 */
[----:B------:R-:W-:Y:S01]  /*0a80*/  UMOV UR4, URZ ;  /* 0x0000003f00047c82 */ /* 0x000fe20008000000 */
[----:B------:R-:W-:Y:S02]  /*0a90*/  FSEL R26, R28, +INF , !P2 ;  /* 0x7f8000001c1a7808 */ /* 0x000fe40005000000 */
[----:B------:R-:W-:Y:S02]  /*0aa0*/  FSETP.GT.AND P2, PT, R22, R29, PT ;  /* 0x0000001d1600720b */ /* 0x000fe40003f44000 */
[----:B------:R-:W-:-:S04]  /*0ab0*/  FSEL R26, R26, +INF , !P1 ;  /* 0x7f8000001a1a7808 */ /* 0x000fc80004800000 */
[CC--:B------:R-:W-:Y:S02]  /*0ac0*/  FSETP.GEU.AND P4, PT, R26.reuse, R31.reuse, PT ;  /* 0x0000001f1a00720b */ /* 0x0c0fe40003f8e000 */
[C---:B------:R-:W-:Y:S02]  /*0ad0*/  FSETP.NAN.AND P3, PT, R26.reuse, R26, PT ;  /* 0x0000001a1a00720b */ /* 0x040fe40003f68000 */
[----:B------:R-:W-:Y:S02]  /*0ae0*/  FSEL R31, R26, R31, !P4 ;  /* 0x0000001f1a1f7208 */ /* 0x000fe40006000000 */
[----:B------:R-:W-:Y:S02]  /*0af0*/  FSETP.GT.AND P4, PT, R24, +INF , PT ;  /* 0x7f8000001800780b */ /* 0x000fe40003f84000 */
[----:B------:R-:W-:Y:S02]  /*0b00*/  @P0 FSEL R26, R26, R31, P3 ;  /* 0x0000001f1a1a0208 */ /* 0x000fe40001800000 */
[----:B------:R-:W-:-:S02]  /*0b10*/  FSETP.GT.AND P3, PT, R20, +INF , PT ;  /* 0x7f8000001400780b */ /* 0x000fc40003f64000 */
[----:B0-----:R-:W-:Y:S02]  /*0b20*/  FSEL R2, R24, +INF , !P4 ;  /* 0x7f80000018027808 */ /* 0x001fe40006000000 */
[----:B------:R-:W-:Y:S02]  /*0b30*/  FSETP.NAN.AND P4, PT, R22, R22, PT ;  /* 0x000000161600720b */ /* 0x000fe40003f88000 */
[----:B------:R-:W-:Y:S02]  /*0b40*/  FSEL R20, R20, +INF , !P3 ;  /* 0x7f80000014147808 */ /* 0x000fe40005800000 */
[----:B------:R-:W-:Y:S02]  /*0b50*/  FSEL R2, R2, +INF , !P1 ;  /* 0x7f80000002027808 */ /* 0x000fe40004800000 */
[----:B------:R-:W-:Y:S02]  /*0b60*/  @!P2 FSEL R22, R22, R29, P4 ;  /* 0x0000001d1616a208 */ /* 0x000fe40002000000 */
[----:B------:R-:W-:-:S02]  /*0b70*/  FSEL R20, R20, +INF , !P1 ;  /* 0x7f80000014147808 */ /* 0x000fc40004800000 */
[----:B------:R-:W-:Y:S02]  /*0b80*/  FSETP.GEU.AND P2, PT, R2, R27, PT ;  /* 0x0000001b0200720b */ /* 0x000fe40003f4e000 */
[----:B------:R-:W-:Y:S02]  /*0b90*/  FSETP.GEU.AND P5, PT, R20, R23, PT ;  /* 0x000000171400720b */ /* 0x000fe40003fae000 */
[----:B------:R-:W-:Y:S02]  /*0ba0*/  FSEL R27, R2, R27, !P2 ;  /* 0x0000001b021b7208 */ /* 0x000fe40005000000 */
[----:B------:R-:W-:Y:S02]  /*0bb0*/  FSETP.GT.AND P2, PT, R22, R35, PT ;  /* 0x000000231600720b */ /* 0x000fe40003f44000 */
[----:B------:R-:W-:Y:S02]  /*0bc0*/  FSETP.NAN.AND P4, PT, R2, R2, PT ;  /* 0x000000020200720b */ /* 0x000fe40003f88000 */
[----:B------:R-:W-:-:S02]  /*0bd0*/  FSEL R23, R20, R23, !P5 ;  /* 0x0000001714177208 */ /* 0x000fc40006800000 */
[----:B------:R-:W-:Y:S02]  /*0be0*/  FSETP.NAN.AND P5, PT, R20, R20, PT ;  /* 0x000000141400720b */ /* 0x000fe40003fa8000 */
[----:B------:R-:W-:Y:S02]  /*0bf0*/  @P0 FSEL R2, R2, R27, P4 ;  /* 0x0000001b02020208 */ /* 0x000fe40002000000 */
[----:B------:R-:W-:Y:S02]  /*0c00*/  @P0 FSEL R20, R20, R23, P5 ;  /* 0x0000001714140208 */ /* 0x000fe40002800000 */
[----:B------:R-:W-:-:S04]  /*0c10*/  FSETP.NAN.AND P4, PT, R22, R22, PT ;  /* 0x000000161600720b */ /* 0x000fc80003f88000 */
[----:B------:R-:W-:Y:S01]  /*0c20*/  @!P2 FSEL R22, R22, R35, P4 ;  /* 0x000000231616a208 */ /* 0x000fe20002000000 */
[C---:B--2---:R-:W-:Y:S01]  /*0c30*/  IMAD.U32 R24, R7.reuse, 0x10000, RZ ;  /* 0x0001000007187824 */ /* 0x044fe200078e00ff */
[----:B------:R-:W-:Y:S01]  /*0c40*/  PRMT R27, R7, 0x7632, R27 ;  /* 0x00007632071b7816 */ /* 0x000fe2000000001b */
[C---:B------:R-:W-:Y:S01]  /*0c50*/  IMAD.U32 R31, R6.reuse, 0x10000, RZ ;  /* 0x00010000061f7824 */ /* 0x040fe200078e00ff */
[----:B------:R-:W-:Y:S02]  /*0c60*/  PRMT R29, R6, 0x7632, R29 ;  /* 0x00007632061d7816 */ /* 0x000fe4000000001d */
[C---:B------:R-:W-:Y:S01]  /*0c70*/  FSETP.GEU.AND P3, PT, R24.reuse, -INF , PT ;  /* 0xff8000001800780b */ /* 0x040fe20003f6e000 */
[----:B------:R-:W-:Y:S02]  /*0c80*/  IMAD.U32 R27, R27, 0x10000, RZ ;  /* 0x000100001b1b7824 */ /* 0x000fe400078e00ff */
[----:B------:R-:W-:Y:S01]  /*0c90*/  IMAD.U32 R29, R29, 0x10000, RZ ;  /* 0x000100001d1d7824 */ /* 0x000fe200078e00ff */
[----:B------:R-:W-:-:S02]  /*0ca0*/  FSEL R3, R24, -INF , P3 ;  /* 0xff80000018037808 */ /* 0x000fc40001800000 */
[C---:B------:R-:W-:Y:S02]  /*0cb0*/  FSETP.GT.AND P3, PT, R24.reuse, +INF , PT ;  /* 0x7f8000001800780b */ /* 0x040fe40003f64000 */
[----:B------:R-:W-:Y:S02]  /*0cc0*/  FSEL R3, R3, -INF , !P1 ;  /* 0xff80000003037808 */ /* 0x000fe40004800000 */
[----:B------:R-:W-:Y:S02]  /*0cd0*/  FSEL R24, R24, +INF , !P3 ;  /* 0x7f80000018187808 */ /* 0x000fe40005800000 */
[----:B------:R-:W-:Y:S02]  /*0ce0*/  FSETP.NAN.AND P2, PT, R3, R3, PT ;  /* 0x000000030300720b */ /* 0x000fe40003f48000 */
[----:B------:R-:W-:Y:S02]  /*0cf0*/  FSETP.GEU.AND P3, PT, R27, -INF , PT ;  /* 0xff8000001b00780b */ /* 0x000fe40003f6e000 */
[----:B------:R-:W-:-:S02]  /*0d00*/  FSEL R24, R24, +INF , !P1 ;  /* 0x7f80000018187808 */ /* 0x000fc40004800000 */
[----:B------:R-:W-:Y:S02]  /*0d10*/  FSEL R7, R27, -INF , P3 ;  /* 0xff8000001b077808 */ /* 0x000fe40001800000 */
[----:B------:R-:W-:Y:S01]  /*0d20*/  FSETP.NAN.AND P3, PT, R24, R24, PT ;  /* 0x000000181800720b */ /* 0x000fe20003f68000 */
[C---:B---3--:R-:W-:Y:S01]  /*0d30*/  IMAD.U32 R23, R11.reuse, 0x10000, RZ ;  /* 0x000100000b177824 */ /* 0x048fe200078e00ff */
[----:B------:R-:W-:Y:S02]  /*0d40*/  PRMT R28, R11, 0x7632, R28 ;  /* 0x000076320b1c7816 */ /* 0x000fe4000000001c */
[----:B------:R-:W-:Y:S02]  /*0d50*/  FSEL R7, R7, -INF , !P1 ;  /* 0xff80000007077808 */ /* 0x000fe40004800000 */
[----:B------:R-:W-:Y:S01]  /*0d60*/  FSETP.GT.AND P4, PT, R3, R23, PT ;  /* 0x000000170300720b */ /* 0x000fe20003f84000 */
[----:B------:R-:W-:-:S03]  /*0d70*/  IMAD.U32 R28, R28, 0x10000, RZ ;  /* 0x000100001c1c7824 */ /* 0x000fc600078e00ff */
[CC--:B------:R-:W-:Y:S02]  /*0d80*/  FSEL R36, R3.reuse, R23.reuse, P4 ;  /* 0x0000001703247208 */ /* 0x0c0fe40002000000 */
[CC--:B------:R-:W-:Y:S02]  /*0d90*/  FSETP.GEU.AND P4, PT, R24.reuse, R23.reuse, PT ;  /* 0x000000171800720b */ /* 0x0c0fe40003f8e000 */
[----:B------:R-:W-:Y:S02]  /*0da0*/  @P0 FSEL R3, R3, R36, P2 ;  /* 0x0000002403030208 */ /* 0x000fe40001000000 */
[C---:B------:R-:W-:Y:S02]  /*0db0*/  FSETP.GT.AND P2, PT, R27.reuse, +INF , PT ;  /* 0x7f8000001b00780b */ /* 0x040fe40003f44000 */
[----:B------:R-:W-:Y:S02]  /*0dc0*/  FSEL R11, R24, R23, !P4 ;  /* 0x00000017180b7208 */ /* 0x000fe40006000000 */
[----:B------:R-:W-:-:S02]  /*0dd0*/  FSEL R23, R27, +INF , !P2 ;  /* 0x7f8000001b177808 */ /* 0x000fc40005000000 */
[-C--:B------:R-:W-:Y:S02]  /*0de0*/  FSETP.GT.AND P4, PT, R7, R28.reuse, PT ;  /* 0x0000001c0700720b */ /* 0x080fe40003f84000 */
[----:B------:R-:W-:Y:S02]  /*0df0*/  FSEL R23, R23, +INF , !P1 ;  /* 0x7f80000017177808 */ /* 0x000fe40004800000 */
[----:B------:R-:W-:Y:S02]  /*0e00*/  @P0 FSEL R24, R24, R11, P3 ;  /* 0x0000000b18180208 */ /* 0x000fe40001800000 */
[C---:B------:R-:W-:Y:S02]  /*0e10*/  FSETP.NAN.AND P2, PT, R7.reuse, R7, PT ;  /* 0x000000070700720b */ /* 0x040fe40003f48000 */
[-C--:B------:R-:W-:Y:S02]  /*0e20*/  FSEL R36, R7, R28.reuse, P4 ;  /* 0x0000001c07247208 */ /* 0x080fe40002000000 */
[----:B------:R-:W-:-:S02]  /*0e30*/  FSETP.GEU.AND P3, PT, R23, R28, PT ;  /* 0x0000001c1700720b */ /* 0x000fc40003f6e000 */
[----:B------:R-:W-:Y:S02]  /*0e40*/  @P0 FSEL R7, R7, R36, P2 ;  /* 0x0000002407070208 */ /* 0x000fe40001000000 */
[C---:B------:R-:W-:Y:S02]  /*0e50*/  FSETP.NAN.AND P2, PT, R23.reuse, R23, PT ;  /* 0x000000171700720b */ /* 0x040fe40003f48000 */
[----:B------:R-:W-:Y:S02]  /*0e60*/  FSEL R28, R23, R28, !P3 ;  /* 0x0000001c171c7208 */ /* 0x000fe40005800000 */
[----:B------:R-:W-:Y:S02]  /*0e70*/  FSETP.GEU.AND P3, PT, R29, -INF , PT ;  /* 0xff8000001d00780b */ /* 0x000fe40003f6e000 */
[----:B------:R-:W-:Y:S02]  /*0e80*/  @P0 FSEL R23, R23, R28, P2 ;  /* 0x0000001c17170208 */ /* 0x000fe40001000000 */
[----:B------:R-:W-:-:S02]  /*0e90*/  PRMT R28, R10, 0x7632, R28 ;  /* 0x000076320a1c7816 */ /* 0x000fc4000000001c */
[----:B------:R-:W-:Y:S02]  /*0ea0*/  FSEL R11, R29, -INF , P3 ;  /* 0xff8000001d0b7808 */ /* 0x000fe40001800000 */
[----:B------:R-:W-:Y:S01]  /*0eb0*/  FSETP.GEU.AND P4, PT, R31, -INF , PT ;  /* 0xff8000001f00780b */ /* 0x000fe20003f8e000 */
[----:B------:R-:W-:Y:S01]  /*0ec0*/  IMAD.U32 R28, R28, 0x10000, RZ ;  /* 0x000100001c1c7824 */ /* 0x000fe200078e00ff */
[----:B------:R-:W-:Y:S02]  /*0ed0*/  FSEL R11, R11, -INF , !P1 ;  /* 0xff8000000b0b7808 */ /* 0x000fe40004800000 */
[----:B------:R-:W-:Y:S02]  /*0ee0*/  FSEL R27, R31, -INF , P4 ;  /* 0xff8000001f1b7808 */ /* 0x000fe40002000000 */
[C---:B------:R-:W-:Y:S02]  /*0ef0*/  FSETP.GT.AND P3, PT, R11.reuse, R28, PT ;  /* 0x0000001c0b00720b */ /* 0x040fe40003f64000 */
[----:B------:R-:W-:-:S02]  /*0f00*/  FSETP.NAN.AND P2, PT, R11, R11, PT ;  /* 0x0000000b0b00720b */ /* 0x000fc40003f48000 */
[----:B------:R-:W-:Y:S02]  /*0f10*/  FSEL R6, R11, R28, P3 ;  /* 0x0000001c0b067208 */ /* 0x000fe40001800000 */
[----:B------:R-:W-:Y:S02]  /*0f20*/  FSEL R27, R27, -INF , !P1 ;  /* 0xff8000001b1b7808 */ /* 0x000fe40004800000 */
[----:B------:R-:W-:Y:S01]  /*0f30*/  @P0 FSEL R11, R11, R6, P2 ;  /* 0x000000060b0b0208 */ /* 0x000fe20001000000 */
[----:B------:R-:W-:Y:S01]  /*0f40*/  IMAD.U32 R6, R10, 0x10000, RZ ;  /* 0x000100000a067824 */ /* 0x000fe200078e00ff */
[----:B------:R-:W-:Y:S02]  /*0f50*/  FSETP.GT.AND P2, PT, R31, +INF , PT ;  /* 0x7f8000001f00780b */ /* 0x000fe40003f44000 */
[----:B------:R-:W-:Y:S02]  /*0f60*/  FSETP.NAN.AND P3, PT, R27, R27, PT ;  /* 0x0000001b1b00720b */ /* 0x000fe40003f68000 */
[----:B------:R-:W-:-:S02]  /*0f70*/  FSEL R10, R31, +INF , !P2 ;  /* 0x7f8000001f0a7808 */ /* 0x000fc40005000000 */
[CC--:B------:R-:W-:Y:S02]  /*0f80*/  FSETP.GT.AND P2, PT, R27.reuse, R6.reuse, PT ;  /* 0x000000061b00720b */ /* 0x0c0fe40003f44000 */
[----:B------:R-:W-:Y:S02]  /*0f90*/  FSEL R10, R10, +INF , !P1 ;  /* 0x7f8000000a0a7808 */ /* 0x000fe40004800000 */
[----:B------:R-:W-:Y:S02]  /*0fa0*/  FSEL R36, R27, R6, P2 ;  /* 0x000000061b247208 */ /* 0x000fe40001000000 */
[----:B------:R-:W-:Y:S02]  /*0fb0*/  FSETP.GT.AND P2, PT, R29, +INF , PT ;  /* 0x7f8000001d00780b */ /* 0x000fe40003f44000 */
[----:B------:R-:W-:Y:S02]  /*0fc0*/  @P0 FSEL R27, R27, R36, P3 ;  /* 0x000000241b1b0208 */ /* 0x000fe40001800000 */
[----:B------:R-:W-:-:S02]  /*0fd0*/  FSETP.GEU.AND P3, PT, R10, R6, PT ;  /* 0x000000060a00720b */ /* 0x000fc40003f6e000 */
[----:B------:R-:W-:Y:S02]  /*0fe0*/  FSEL R29, R29, +INF , !P2 ;  /* 0x7f8000001d1d7808 */ /* 0x000fe40005000000 */
[C---:B------:R-:W-:Y:S02]  /*0ff0*/  FSEL R31, R10.reuse, R6, !P3 ;  /* 0x000000060a1f7208 */ /* 0x040fe40005800000 */
[----:B------:R-:W-:Y:S02]  /*1000*/  FSEL R6, R29, +INF , !P1 ;  /* 0x7f8000001d067808 */ /* 0x000fe40004800000 */
[----:B------:R-:W-:Y:S02]  /*1010*/  FSETP.NAN.AND P2, PT, R10, R10, PT ;  /* 0x0000000a0a00720b */ /* 0x000fe40003f48000 */
[----:B------:R-:W-:Y:S02]  /*1020*/  FSETP.GEU.AND P3, PT, R6, R28, PT ;  /* 0x0000001c0600720b */ /* 0x000fe40003f6e000 */
[C---:B------:R-:W-:Y:S01]  /*1030*/  PRMT R29, R5.reuse, 0x7632, R29 ;  /* 0x00007632051d7816 */ /* 0x040fe2000000001d */
[----:B------:R-:W-:Y:S01]  /*1040*/  IMAD.U32 R5, R5, 0x10000, RZ ;  /* 0x0001000005057824 */ /* 0x000fe200078e00ff */
[----:B------:R-:W-:-:S02]  /*1050*/  @P0 FSEL R10, R10, R31, P2 ;  /* 0x0000001f0a0a0208 */ /* 0x000fc40001000000 */
[C---:B------:R-:W-:Y:S01]  /*1060*/  FSEL R31, R6.reuse, R28, !P3 ;  /* 0x0000001c061f7208 */ /* 0x040fe20005800000 */
[----:B------:R-:W-:Y:S01]  /*1070*/  IMAD.U32 R28, R29, 0x10000, RZ ;  /* 0x000100001d1c7824 */ /* 0x000fe200078e00ff */
[----:B------:R-:W-:-:S04]  /*1080*/  FSETP.NAN.AND P2, PT, R6, R6, PT ;  /* 0x000000060600720b */ /* 0x000fc80003f48000 */
[----:B------:R-:W-:Y:S02]  /*1090*/  @P0 FSEL R6, R6, R31, P2 ;  /* 0x0000001f06060208 */ /* 0x000fe40001000000 */
[C---:B------:R-:W-:Y:S02]  /*10a0*/  FSETP.GEU.AND P2, PT, R28.reuse, -INF , PT ;  /* 0xff8000001c00780b */ /* 0x040fe40003f4e000 */
[----:B------:R-:W-:Y:S02]  /*10b0*/  PRMT R31, R9, 0x7632, R31 ;  /* 0x00007632091f7816 */ /* 0x000fe4000000001f */
[C---:B------:R-:W-:Y:S02]  /*10c0*/  FSEL R29, R28.reuse, -INF , P2 ;  /* 0xff8000001c1d7808 */ /* 0x040fe40001000000 */
[----:B------:R-:W-:Y:S01]  /*10d0*/  FSETP.GT.AND P2, PT, R28, +INF , PT ;  /* 0x7f8000001c00780b */ /* 0x000fe20003f44000 */
[----:B------:R-:W-:Y:S01]  /*10e0*/  IMAD.U32 R31, R31, 0x10000, RZ ;  /* 0x000100001f1f7824 */ /* 0x000fe200078e00ff */
[----:B------:R-:W-:-:S02]  /*10f0*/  FSEL R29, R29, -INF , !P1 ;  /* 0xff8000001d1d7808 */ /* 0x000fc40004800000 */
[----:B------:R-:W-:Y:S02]  /*1100*/  FSEL R28, R28, +INF , !P2 ;  /* 0x7f8000001c1c7808 */ /* 0x000fe40005000000 */
[C---:B------:R-:W-:Y:S02]  /*1110*/  FSETP.GT.AND P3, PT, R29.reuse, R31, PT ;  /* 0x0000001f1d00720b */ /* 0x040fe40003f64000 */
[----:B------:R-:W-:Y:S02]  /*1120*/  FSEL R28, R28, +INF , !P1 ;  /* 0x7f8000001c1c7808 */ /* 0x000fe40004800000 */
[C---:B------:R-:W-:Y:S02]  /*1130*/  FSETP.NAN.AND P2, PT, R29.reuse, R29, PT ;  /* 0x0000001d1d00720b */ /* 0x040fe40003f48000 */
[-C--:B------:R-:W-:Y:S02]  /*1140*/  FSEL R36, R29, R31.reuse, P3 ;  /* 0x0000001f1d247208 */ /* 0x080fe40001800000 */
[----:B------:R-:W-:-:S02]  /*1150*/  FSETP.GEU.AND P3, PT, R28, R31, PT ;  /* 0x0000001f1c00720b */ /* 0x000fc40003f6e000 */
[----:B------:R-:W-:Y:S01]  /*1160*/  @P0 FSEL R29, R29, R36, P2 ;  /* 0x000000241d1d0208 */ /* 0x000fe20001000000 */
[----:B------:R-:W-:Y:S01]  /*1170*/  IMAD.U32 R36, R9, 0x10000, RZ ;  /* 0x0001000009247824 */ /* 0x000fe200078e00ff */
[C---:B------:R-:W-:Y:S02]  /*1180*/  FSETP.NAN.AND P2, PT, R28.reuse, R28, PT ;  /* 0x0000001c1c00720b */ /* 0x040fe40003f48000 */
[C---:B------:R-:W-:Y:S02]  /*1190*/  FSEL R31, R28.reuse, R31, !P3 ;  /* 0x0000001f1c1f7208 */ /* 0x040fe40005800000 */
[C---:B------:R-:W-:Y:S02]  /*11a0*/  FSETP.GEU.AND P3, PT, R5.reuse, -INF , PT ;  /* 0xff8000000500780b */ /* 0x040fe40003f6e000 */
[----:B------:R-:W-:Y:S02]  /*11b0*/  @P0 FSEL R28, R28, R31, P2 ;  /* 0x0000001f1c1c0208 */ /* 0x000fe40001000000 */
[----:B------:R-:W-:-:S02]  /*11c0*/  FSEL R31, R5, -INF , P3 ;  /* 0xff800000051f7808 */ /* 0x000fc40001800000 */
[----:B------:R-:W-:Y:S02]  /*11d0*/  FSETP.GT.AND P2, PT, R5, +INF , PT ;  /* 0x7f8000000500780b */ /* 0x000fe40003f44000 */
[----:B------:R-:W-:Y:S02]  /*11e0*/  FSEL R9, R31, -INF , !P1 ;  /* 0xff8000001f097808 */ /* 0x000fe40004800000 */
[----:B------:R-:W-:Y:S02]  /*11f0*/  FSEL R5, R5, +INF , !P2 ;  /* 0x7f80000005057808 */ /* 0x000fe40005000000 */
[----:B------:R-:W-:Y:S02]  /*1200*/  FSETP.GT.AND P3, PT, R9, R36, PT ;  /* 0x000000240900720b */ /* 0x000fe40003f64000 */
[----:B------:R-:W-:Y:S02]  /*1210*/  FSEL R35, R5, +INF , !P1 ;  /* 0x7f80000005237808 */ /* 0x000fe40004800000 */
[----:B------:R-:W-:-:S02]  /*1220*/  FSETP.NAN.AND P2, PT, R9, R9, PT ;  /* 0x000000090900720b */ /* 0x000fc40003f48000 */
[-C--:B------:R-:W-:Y:S02]  /*1230*/  FSEL R5, R9, R36.reuse, P3 ;  /* 0x0000002409057208 */ /* 0x080fe40001800000 */
[-C--:B------:R-:W-:Y:S02]  /*1240*/  FSETP.GEU.AND P3, PT, R35, R36.reuse, PT ;  /* 0x000000242300720b */ /* 0x080fe40003f6e000 */
[----:B------:R-:W-:Y:S02]  /*1250*/  @P0 FSEL R9, R9, R5, P2 ;  /* 0x0000000509090208 */ /* 0x000fe40001000000 */
[C---:B------:R-:W-:Y:S01]  /*1260*/  PRMT R5, R4.reuse, 0x7632, R5 ;  /* 0x0000763204057816 */ /* 0x040fe20000000005 */
[----:B------:R-:W-:Y:S01]  /*1270*/  IMAD.U32 R4, R4, 0x10000, RZ ;  /* 0x0001000004047824 */ /* 0x000fe200078e00ff */
[C---:B------:R-:W-:Y:S02]  /*1280*/  FSETP.NAN.AND P2, PT, R35.reuse, R35, PT ;  /* 0x000000232300720b */ /* 0x040fe40003f48000 */
[----:B------:R-:W-:Y:S01]  /*1290*/  FSEL R36, R35, R36, !P3 ;  /* 0x0000002423247208 */ /* 0x000fe20005800000 */
[----:B------:R-:W-:-:S03]  /*12a0*/  IMAD.U32 R5, R5, 0x10000, RZ ;  /* 0x0001000005057824 */ /* 0x000fc600078e00ff */
[----:B------:R-:W-:Y:S02]  /*12b0*/  @P0 FSEL R35, R35, R36, P2 ;  /* 0x0000002423230208 */ /* 0x000fe40001000000 */
[C---:B------:R-:W-:Y:S02]  /*12c0*/  FSETP.GEU.AND P2, PT, R5.reuse, -INF , PT ;  /* 0xff8000000500780b */ /* 0x040fe40003f4e000 */
[C---:B------:R-:W-:Y:S01]  /*12d0*/  PRMT R36, R8.reuse, 0x7632, R36 ;  /* 0x0000763208247816 */ /* 0x040fe20000000024 */
[----:B------:R-:W-:Y:S01]  /*12e0*/  IMAD.U32 R8, R8, 0x10000, RZ ;  /* 0x0001000008087824 */ /* 0x000fe200078e00ff */
[C---:B------:R-:W-:Y:S02]  /*12f0*/  FSEL R31, R5.reuse, -INF , P2 ;  /* 0xff800000051f7808 */ /* 0x040fe40001000000 */
[----:B------:R-:W-:Y:S01]  /*1300*/  FSETP.GT.AND P2, PT, R5, +INF , PT ;  /* 0x7f8000000500780b */ /* 0x000fe20003f44000 */
[----:B------:R-:W-:Y:S01]  /*1310*/  IMAD.U32 R36, R36, 0x10000, RZ ;  /* 0x0001000024247824 */ /* 0x000fe200078e00ff */
[----:B------:R-:W-:-:S02]  /*1320*/  FSEL R31, R31, -INF , !P1 ;  /* 0xff8000001f1f7808 */ /* 0x000fc40004800000 */
[----:B------:R-:W-:Y:S02]  /*1330*/  FSEL R5, R5, +INF , !P2 ;  /* 0x7f80000005057808 */ /* 0x000fe40005000000 */
[-C--:B------:R-:W-:Y:S02]  /*1340*/  FSETP.GT.AND P3, PT, R31, R36.reuse, PT ;  /* 0x000000241f00720b */ /* 0x080fe40003f64000 */
[----:B------:R-:W-:Y:S02]  /*1350*/  FSEL R5, R5, +INF , !P1 ;  /* 0x7f80000005057808 */ /* 0x000fe40004800000 */
[C---:B------:R-:W-:Y:S02]  /*1360*/  FSETP.NAN.AND P2, PT, R31.reuse, R31, PT ;  /* 0x0000001f1f00720b */ /* 0x040fe40003f48000 */
[-C--:B------:R-:W-:Y:S02]  /*1370*/  FSEL R37, R31, R36.reuse, P3 ;  /* 0x000000241f257208 */ /* 0x080fe40001800000 */
[----:B------:R-:W-:-:S02]  /*1380*/  FSETP.GEU.AND P3, PT, R5, R36, PT ;  /* 0x000000240500720b */ /* 0x000fc40003f6e000 */
[----:B------:R-:W-:Y:S02]  /*1390*/  @P0 FSEL R31, R31, R37, P2 ;  /* 0x000000251f1f0208 */ /* 0x000fe40001000000 */
[C---:B------:R-:W-:Y:S02]  /*13a0*/  FSETP.NAN.AND P2, PT, R5.reuse, R5, PT ;  /* 0x000000050500720b */ /* 0x040fe40003f48000 */
[----:B------:R-:W-:-:S04]  /*13b0*/  FSEL R36, R5, R36, !P3 ;  /* 0x0000002405247208 */ /* 0x000fc80005800000 */
[----:B------:R-:W-:Y:S02]  /*13c0*/  @P0 FSEL R5, R5, R36, P2 ;  /* 0x0000002405050208 */ /* 0x000fe40001000000 */
[----:B------:R-:W-:-:S04]  /*13d0*/  FSETP.GEU.AND P2, PT, R4, -INF , PT ;  /* 0xff8000000400780b */ /* 0x000fc80003f4e000 */
[C---:B------:R-:W-:Y:S02]  /*13e0*/  FSEL R37, R4.reuse, -INF , P2 ;  /* 0xff80000004257808 */ /* 0x040fe40001000000 */
[C---:B------:R-:W-:Y:S02]  /*13f0*/  FSETP.GT.AND P2, PT, R4.reuse, +INF , PT ;  /* 0x7f8000000400780b */ /* 0x040fe40003f44000 */
[----:B------:R-:W-:Y:S02]  /*1400*/  FSEL R37, R37, -INF , !P1 ;  /* 0xff80000025257808 */ /* 0x000fe40004800000 */
[----:B------:R-:W-:Y:S02]  /*1410*/  FSEL R4, R4, +INF , !P2 ;  /* 0x7f80000004047808 */ /* 0x000fe40005000000 */
[C---:B------:R-:W-:Y:S02]  /*1420*/  FSETP.GT.AND P2, PT, R37.reuse, R8, PT ;  /* 0x000000082500720b */ /* 0x040fe40003f44000 */
[----:B------:R-:W-:-:S02]  /*1430*/  FSETP.NAN.AND P3, PT, R37, R37, PT ;  /* 0x000000252500720b */ /* 0x000fc40003f68000 */
[----:B------:R-:W-:Y:S02]  /*1440*/  FSEL R36, R37, R8, P2 ;  /* 0x0000000825247208 */ /* 0x000fe40001000000 */
[C---:B------:R-:W-:Y:S02]  /*1450*/  FSETP.GT.AND P2, PT, R21.reuse, +INF , PT ;  /* 0x7f8000001500780b */ /* 0x040fe40003f44000 */
[----:B------:R-:W-:Y:S02]  /*1460*/  FSEL R4, R4, +INF , !P1 ;  /* 0x7f80000004047808 */ /* 0x000fe40004800000 */
[----:B------:R-:W-:Y:S02]  /*1470*/  FSEL R21, R21, +INF , !P2 ;  /* 0x7f80000015157808 */ /* 0x000fe40005000000 */
[----:B------:R-:W-:Y:S02]  /*1480*/  @P0 FSEL R37, R37, R36, P3 ;  /* 0x0000002425250208 */ /* 0x000fe40001800000 */
[----:B------:R-:W-:-:S02]  /*1490*/  FSETP.GEU.AND P3, PT, R4, R8, PT ;  /* 0x000000080400720b */ /* 0x000fc40003f6e000 */
[----:B------:R-:W-:Y:S02]  /*14a0*/  FSEL R21, R21, +INF , !P1 ;  /* 0x7f80000015157808 */ /* 0x000fe40004800000 */
[C---:B------:R-:W-:Y:S02]  /*14b0*/  FSETP.NAN.AND P2, PT, R4.reuse, R4, PT ;  /* 0x000000040400720b */ /* 0x040fe40003f48000 */
[C---:B------:R-:W-:Y:S02]  /*14c0*/  FSEL R8, R4.reuse, R8, !P3 ;  /* 0x0000000804087208 */ /* 0x040fe40005800000 */
[C---:B------:R-:W-:Y:S02]  /*14d0*/  FSETP.GEU.AND P3, PT, R21.reuse, R25, PT ;  /* 0x000000191500720b */ /* 0x040fe40003f6e000 */
[----:B------:R-:W-:Y:S02]  /*14e0*/  @P0 FSEL R4, R4, R8, P2 ;  /* 0x0000000804040208 */ /* 0x000fe40001000000 */
[----:B------:R-:W-:-:S02]  /*14f0*/  FSETP.NAN.AND P2, PT, R21, R21, PT ;  /* 0x000000151500720b */ /* 0x000fc40003f48000 */
[----:B------:R-:W-:-:S04]  /*1500*/  FSEL R8, R21, R25, !P3 ;  /* 0x0000001915087208 */ /* 0x000fc80005800000 */
[----:B------:R-:W-:-:S04]  /*1510*/  @P0 FSEL R21, R21, R8, P2 ;  /* 0x0000000815150208 */ /* 0x000fc80001000000 */
[C---:B------:R-:W-:Y:S02]  /*1520*/  FSETP.GEU.AND P2, PT, R21.reuse, R20, PT ;  /* 0x000000141500720b */ /* 0x040fe40003f4e000 */
[----:B------:R-:W-:-:S11]  /*1530*/  FSETP.NAN.AND P0, PT, R21, R21, PT ;  /* 0x000000151500720b */ /* 0x000fd60003f08000 */
        /* <DEDUP_REMOVED lines=21> */
[----:B------:R-:W-:Y:S01]  /*1690*/  @P2 FSEL R21, R21, R4, P0 ;  /* 0x0000000415152208 */ /* 0x000fe20000000000 */
[----:B------:R-:W-:-:S03]  /*16a0*/  IMAD.SHL.U32 R4, R18, 0x10, RZ ;  /* 0x0000001012047824 */ /* 0x000fc600078e00ff */
        /* <DEDUP_REMOVED lines=21> */
[C---:B------:R-:W-:Y:S01]  /*1800*/  FSETP.NAN.AND P0, PT, R21.reuse, R21, PT ;  /* 0x000000151500720b */ /* 0x040fe20003f08000 */
[----:B------:R-:W0:Y:S02]  /*1810*/  SHFL.BFLY PT, R2, R21, 0x10, 0x1f ;  /* 0x0e001f0015027f89 */ /* 0x000e2400000e0000 */
[----:B0-----:R-:W-:-:S10]  /*1820*/  FSETP.GEU.AND P2, PT, R21, R2, PT ;  /* 0x000000021500720b */ /* 0x001fd40003f4e000 */
[----:B------:R-:W-:Y:S02]  /*1830*/  @!P0 FSEL R21, R21, R2, !P2 ;  /* 0x0000000215158208 */ /* 0x000fe40005000000 */
[CC--:B------:R-:W-:Y:S02]  /*1840*/  FSETP.GT.AND P0, PT, R22.reuse, R37.reuse, PT ;  /* 0x000000251600720b */ /* 0x0c0fe40003f04000 */
[C---:B------:R-:W-:Y:S01]  /*1850*/  FSETP.NAN.AND P2, PT, R22.reuse, R22, PT ;  /* 0x000000161600720b */ /* 0x040fe20003f48000 */
[----:B------:R-:W0:Y:S10]  /*1860*/  SHFL.BFLY PT, R2, R21, 0x8, 0x1f ;  /* 0x0d001f0015027f89 */ /* 0x000e3400000e0000 */
[----:B------:R-:W-:-:S04]  /*1870*/  @!P0 FSEL R22, R22, R37, P2 ;  /* 0x0000002516168208 */ /* 0x000fc80001000000 */
[C---:B------:R-:W-:Y:S02]  /*1880*/  FSETP.GT.AND P0, PT, R22.reuse, R31, PT ;  /* 0x0000001f1600720b */ /* 0x040fe40003f04000 */
[----:B------:R-:W-:Y:S02]  /*1890*/  FSETP.NAN.AND P2, PT, R22, R22, PT ;  /* 0x000000161600720b */ /* 0x000fe40003f48000 */
[----:B0-----:R-:W-:-:S09]  /*18a0*/  FSETP.GEU.AND P3, PT, R21, R2, PT ;  /* 0x000000021500720b */ /* 0x001fd20003f6e000 */
[----:B------:R-:W-:Y:S02]  /*18b0*/  @!P0 FSEL R22, R22, R31, P2 ;  /* 0x0000001f16168208 */ /* 0x000fe40001000000 */
[C---:B------:R-:W-:Y:S02]  /*18c0*/  FSETP.NAN.AND P0, PT, R21.reuse, R21, PT ;  /* 0x000000151500720b */ /* 0x040fe40003f08000 */
[C---:B------:R-:W-:Y:S02]  /*18d0*/  FSETP.GT.AND P2, PT, R22.reuse, R9, PT ;  /* 0x000000091600720b */ /* 0x040fe40003f44000 */
[----:B------:R-:W-:Y:S02]  /*18e0*/  @P3 FSEL R21, R21, R2, P0 ;  /* 0x0000000215153208 */ /* 0x000fe40000000000 */
[----:B------:R-:W-:-:S03]  /*18f0*/  FSETP.NAN.AND P0, PT, R22, R22, PT ;  /* 0x000000161600720b */ /* 0x000fc60003f08000 */
[----:B------:R-:W0:Y:S06]  /*1900*/  SHFL.BFLY PT, R2, R21, 0x4, 0x1f ;  /* 0x0c801f0015027f89 */ /* 0x000e2c00000e0000 */
[----:B------:R-:W-:-:S04]  /*1910*/  @!P2 FSEL R22, R22, R9, P0 ;  /* 0x000000091616a208 */ /* 0x000fc80000000000 */
[C---:B------:R-:W-:Y:S02]  /*1920*/  FSETP.GT.AND P0, PT, R22.reuse, R29, PT ;  /* 0x0000001d1600720b */ /* 0x040fe40003f04000 */
[----:B------:R-:W-:-:S11]  /*1930*/  FSETP.NAN.AND P2, PT, R22, R22, PT ;  /* 0x000000161600720b */ /* 0x000fd60003f48000 */
[----:B------:R-:W-:Y:S02]  /*1940*/  @!P0 FSEL R22, R22, R29, P2 ;  /* 0x0000001d16168208 */ /* 0x000fe40001000000 */
[C---:B------:R-:W-:Y:S02]  /*1950*/  FSETP.NAN.AND P0, PT, R21.reuse, R21, PT ;  /* 0x000000151500720b */ /* 0x040fe40003f08000 */
[C---:B------:R-:W-:Y:S02]  /*1960*/  FSETP.GT.AND P2, PT, R22.reuse, R27, PT ;  /* 0x0000001b1600720b */ /* 0x040fe40003f44000 */
[----:B0-----:R-:W-:Y:S02]  /*1970*/  FSETP.GEU.AND P4, PT, R21, R2, PT ;  /* 0x000000021500720b */ /* 0x001fe40003f8e000 */
[----:B------:R-:W-:-:S09]  /*1980*/  FSETP.NAN.AND P3, PT, R22, R22, PT ;  /* 0x000000161600720b */ /* 0x000fd20003f68000 */
[----:B------:R-:W-:Y:S02]  /*1990*/  @!P2 FSEL R22, R22, R27, P3 ;  /* 0x0000001b1616a208 */ /* 0x000fe40001800000 */
[----:B------:R-:W-:Y:S02]  /*19a0*/  @P4 FSEL R21, R21, R2, P0 ;  /* 0x0000000215154208 */ /* 0x000fe40000000000 */
        /* <DEDUP_REMOVED lines=10> */
[----:B------:R-:W-:Y:S02]  /*1a50*/  SHF.R.U32.HI R3, RZ, 0x3, R14 ;  /* 0x00000003ff037819 */ /* 0x000fe4000001160e */
[----:B------:R-:W-:Y:S02]  /*1a60*/  @P3 FSEL R21, R21, R2, P0 ;  /* 0x0000000215153208 */ /* 0x000fe40000000000 */
[----:B------:R-:W-:-:S02]  /*1a70*/  FSETP.NAN.AND P0, PT, R22, R22, PT ;  /* 0x000000161600720b */ /* 0x000fc40003f08000 */
[----:B------:R-:W-:Y:S01]  /*1a80*/  LOP3.LUT R3, R4, 0xc, R3, 0xf8, !PT ;  /* 0x0000000c04037812 */ /* 0x000fe200078ef803 */
[----:B------:R-:W0:Y:S01]  /*1a90*/  SHFL.BFLY PT, R2, R21, 0x1, 0x1f ;  /* 0x0c201f0015027f89 */ /* 0x000e2200000e0000 */
[----:B------:R-:W-:-:S03]  /*1aa0*/  ISETP.GE.AND P3, PT, R14, 0x8, PT ;  /* 0x000000080e00780c */ /* 0x000fc60003f66270 */
[----:B------:R-:W-:Y:S02]  /*1ab0*/  @!P2 FSEL R22, R22, R7, P0 ;  /* 0x000000071616a208 */ /* 0x000fe40000000000 */
[----:B------:R-:W-:Y:S02]  /*1ac0*/  LOP3.LUT P2, RZ, R14, 0x1f, RZ, 0xc0, !PT ;  /* 0x0000001f0eff7812 */ /* 0x000fe4000784c0ff */
[C---:B------:R-:W-:Y:S01]  /*1ad0*/  FSETP.NAN.AND P0, PT, R21.reuse, R21, PT ;  /* 0x000000151500720b */ /* 0x040fe20003f08000 */
[----:B------:R-:W1:Y:S01]  /*1ae0*/  SHFL.BFLY PT, R5, R22, 0x10, 0x1f ;  /* 0x0e001f0016057f89 */ /* 0x000e6200000e0000 */
[C---:B------:R-:W-:Y:S02]  /*1af0*/  FSETP.NAN.AND P5, PT, R22.reuse, R22, PT ;  /* 0x000000161600720b */ /* 0x040fe40003fa8000 */
[----:B0-----:R-:W-:Y:S02]  /*1b00*/  FSETP.GEU.AND P6, PT, R21, R2, PT ;  /* 0x000000021500720b */ /* 0x001fe40003fce000 */
[----:B-1----:R-:W-:-:S09]  /*1b10*/  FSETP.GT.AND P4, PT, R22, R5, PT ;  /* 0x000000051600720b */ /* 0x002fd20003f84000 */
[----:B------:R-:W-:Y:S02]  /*1b20*/  @!P5 FSEL R22, R22, R5, P4 ;  /* 0x000000051616d208 */ /* 0x000fe40002000000 */
[----:B------:R-:W-:Y:S02]  /*1b30*/  @P6 SEL R21, R21, R2, P0 ;  /* 0x0000000215156207 */ /* 0x000fe40000000000 */
[C---:B------:R-:W-:Y:S01]  /*1b40*/  FSETP.NAN.AND P4, PT, R22.reuse, R22, PT ;  /* 0x000000161600720b */ /* 0x040fe20003f88000 */
[----:B------:R-:W0:Y:S04]  /*1b50*/  SHFL.BFLY PT, R5, R22, 0x8, 0x1f ;  /* 0x0d001f0016057f89 */ /* 0x000e2800000e0000 */
[----:B------:R-:W-:Y:S04]  /*1b60*/  @!P2 STS [R3], R21 ;  /* 0x000000150300a388 */ /* 0x000fe80000000800 */
[----:B------:R-:W-:Y:S01]  /*1b70*/  BAR.SYNC.DEFER_BLOCKING 0x0 ;  /* 0x0000000000007b1d */ /* 0x000fe20000010000 */
[----:B0-----:R-:W-:-:S05]  /*1b80*/  FSETP.GT.AND P0, PT, R22, R5, PT ;  /* 0x000000051600720b */ /* 0x001fca0003f04000 */
[----:B------:R-:W-:Y:S08]  /*1b90*/  @!P3 LDS R19, [R14.X4] ;  /* 0x000000000e13b984 */ /* 0x000ff00000004800 */
[----:B------:R-:W-:-:S05]  /*1ba0*/  @!P0 FSEL R22, R22, R5, P4 ;  /* 0x0000000516168208 */ /* 0x000fca0002000000 */
[----:B------:R-:W0:Y:S02]  /*1bb0*/  SHFL.BFLY PT, R7, R22, 0x4, 0x1f ;  /* 0x0c801f0016077f89 */ /* 0x000e2400000e0000 */
[----:B0-----:R-:W-:Y:S02]  /*1bc0*/  FSETP.GT.AND P4, PT, R22, R7, PT ;  /* 0x000000071600720b */ /* 0x001fe40003f84000 */
[----:B------:R-:W0:Y:S01]  /*1bd0*/  SHFL.BFLY PT, R2, R19, 0x2, 0x1f ;  /* 0x0c401f0013027f89 */ /* 0x000e2200000e0000 */
[C---:B------:R-:W-:Y:S02]  /*1be0*/  FSETP.NAN.AND P0, PT, R19.reuse, R19, PT ;  /* 0x000000131300720b */ /* 0x040fe40003f08000 */
[----:B0-----:R-:W-:-:S04]  /*1bf0*/  FSETP.GEU.AND P5, PT, R19, R2, PT ;  /* 0x000000021300720b */ /* 0x001fc80003fae000 */
[C---:B------:R-:W-:Y:S02]  /*1c00*/  FSEL R2, R19.reuse, R2, !P5 ;  /* 0x0000000213027208 */ /* 0x040fe40006800000 */
[C---:B------:R-:W-:Y:S02]  /*1c10*/  FSETP.NAN.AND P5, PT, R22.reuse, R22, PT ;  /* 0x000000161600720b */ /* 0x040fe40003fa8000 */
[----:B------:R-:W-:Y:S02]  /*1c20*/  FSEL R5, R19, R2, P0 ;  /* 0x0000000213057208 */ /* 0x000fe40000000000 */
[----:B------:R-:W-:Y:S02]  /*1c30*/  @!P4 FSEL R22, R22, R7, P5 ;  /* 0x000000071616c208 */ /* 0x000fe40002800000 */
[----:B------:R-:W-:Y:S01]  /*1c40*/  LOP3.LUT P0, RZ, R14, 0x3, RZ, 0xc0, !PT ;  /* 0x000000030eff7812 */ /* 0x000fe2000780c0ff */
[----:B------:R-:W0:Y:S01]  /*1c50*/  SHFL.BFLY PT, R2, R5, 0x1, 0x1f ;  /* 0x0c201f0005027f89 */ /* 0x000e2200000e0000 */
[----:B------:R-:W-:-:S02]  /*1c60*/  FSETP.NAN.AND P6, PT, R5, R5, PT ;  /* 0x000000050500720b */ /* 0x000fc40003fc8000 */
[----:B------:R-:W-:Y:S01]  /*1c70*/  ISETP.LT.AND P0, PT, R14, 0x8, !P0 ;  /* 0x000000080e00780c */ /* 0x000fe20004701270 */
[----:B------:R-:W1:Y:S01]  /*1c80*/  SHFL.BFLY PT, R7, R22, 0x2, 0x1f ;  /* 0x0c401f0016077f89 */ /* 0x000e6200000e0000 */
[----:B0-----:R-:W-:Y:S02]  /*1c90*/  FSETP.GEU.AND P5, PT, R5, R2, PT ;  /* 0x000000020500720b */ /* 0x001fe40003fae000 */
[----:B-1----:R-:W-:-:S11]  /*1ca0*/  FSETP.GT.AND P4, PT, R22, R7, PT ;  /* 0x000000071600720b */ /* 0x002fd60003f84000 */
[----:B------:R-:W-:Y:S02]  /*1cb0*/  @P5 SEL R5, R5, R2, P6 ;  /* 0x0000000205055207 */ /* 0x000fe40003000000 */
[----:B------:R-:W-:Y:S02]  /*1cc0*/  FSETP.NAN.AND P5, PT, R22, R22, PT ;  /* 0x000000161600720b */ /* 0x000fe40003fa8000 */
[----:B------:R-:W-:Y:S01]  /*1cd0*/  LOP3.LUT R2, R14, 0x1, RZ, 0xc0, !PT ;  /* 0x000000010e027812 */ /* 0x000fe200078ec0ff */
[----:B------:R-:W-:Y:S01]  /*1ce0*/  @P0 STS [R14.X4], R5 ;  /* 0x000000050e000388 */ /* 0x000fe20000004800 */
[----:B------:R-:W-:Y:S01]  /*1cf0*/  @!P4 FSEL R22, R22, R7, P5 ;  /* 0x000000071616c208 */ /* 0x000fe20002800000 */
[----:B------:R-:W-:Y:S02]  /*1d00*/  IMAD R7, R18, -0xc, R4 ;  /* 0xfffffff412077824 */ /* 0x000fe400078e0204 */
[----:B------:R-:W-:Y:S01]  /*1d10*/  BAR.SYNC.DEFER_BLOCKING 0x0 ;  /* 0x0000000000007b1d */ /* 0x000fe20000010000 */
[----:B------:R-:W-:-:S05]  /*1d20*/  FSETP.NAN.AND P5, PT, R22, R22, PT ;  /* 0x000000161600720b */ /* 0x000fca0003fa8000 */
[----:B------:R-:W0:Y:S04]  /*1d30*/  SHFL.BFLY PT, R9, R22, 0x1, 0x1f ;  /* 0x0c201f0016097f89 */ /* 0x000e2800000e0000 */
[----:B------:R-:W1:Y:S04]  /*1d40*/  LDS R6, [R18.X16] ;  /* 0x0000000012067984 */ /* 0x000e68000000c800 */
[----:B------:R-:W-:Y:S01]  /*1d50*/  BAR.SYNC.DEFER_BLOCKING 0x0 ;  /* 0x0000000000007b1d */ /* 0x000fe20000010000 */
[----:B0-----:R-:W-:-:S13]  /*1d60*/  FSETP.GT.AND P4, PT, R22, R9, PT ;  /* 0x000000091600720b */ /* 0x001fda0003f84000 */
[----:B------:R-:W-:Y:S01]  /*1d70*/  @!P4 SEL R22, R22, R9, P5 ;  /* 0x000000091616c207 */ /* 0x000fe20002800000 */
[----:B-1----:R-:W-:Y:S04]  /*1d80*/  STS [R7], R6 ;  /* 0x0000000607007388 */ /* 0x002fe80000000800 */
[----:B------:R-:W-:Y:S06]  /*1d90*/  BAR.SYNC.DEFER_BLOCKING 0x0 ;  /* 0x0000000000007b1d */ /* 0x000fec0000010000 */
[----:B------:R-:W-:Y:S04]  /*1da0*/  LDS R4, [R2.X4] ;  /* 0x0000000002047984 */ /* 0x000fe80000004800 */
[----:B------:R-:W-:Y:S06]  /*1db0*/  BAR.SYNC.DEFER_BLOCKING 0x0 ;  /* 0x0000000000007b1d */ /* 0x000fec0000010000 */
[----:B------:R-:W-:Y:S04]  /*1dc0*/  @!P2 STS [R3], R22 ;  /* 0x000000160300a388 */ /* 0x000fe80000000800 */
[----:B------:R-:W-:Y:S06]  /*1dd0*/  BAR.SYNC.DEFER_BLOCKING 0x0 ;  /* 0x0000000000007b1d */ /* 0x000fec0000010000 */
[----:B------:R-:W0:Y:S04]  /*1de0*/  @!P3 LDS R16, [R14.X4] ;  /* 0x000000000e10b984 */ /* 0x000e280000004800 */
[----:B0-----:R-:W0:Y:S01]  /*1df0*/  SHFL.BFLY PT, R5, R16, 0x2, 0x1f ;  /* 0x0c401f0010057f89 */ /* 0x001e2200000e0000 */
[----:B------:R-:W-:-:S02]  /*1e00*/  FSETP.NAN.AND P3, PT, R16, R16, PT ;  /* 0x000000101000720b */ /* 0x000fc40003f68000 */
[----:B0-----:R-:W-:-:S04]  /*1e10*/  FSETP.GT.AND P2, PT, R16, R5, PT ;  /* 0x000000051000720b */ /* 0x001fc80003f44000 */
[----:B------:R-:W-:-:S04]  /*1e20*/  FSEL R5, R16, R5, P2 ;  /* 0x0000000510057208 */ /* 0x000fc80001000000 */
[----:B------:R-:W-:-:S04]  /*1e30*/  FSEL R5, R16, R5, P3 ;  /* 0x0000000510057208 */ /* 0x000fc80001800000 */
[C---:B------:R-:W-:Y:S01]  /*1e40*/  FSETP.NAN.AND P3, PT, R5.reuse, R5, PT ;  /* 0x000000050500720b */ /* 0x040fe20003f68000 */
[----:B------:R-:W0:Y:S02]  /*1e50*/  SHFL.BFLY PT, R8, R5, 0x1, 0x1f ;  /* 0x0c201f0005087f89 */ /* 0x000e2400000e0000 */
[----:B0-----:R-:W-:-:S13]  /*1e60*/  FSETP.GT.AND P2, PT, R5, R8, PT ;  /* 0x000000080500720b */ /* 0x001fda0003f44000 */
[----:B------:R-:W-:-:S05]  /*1e70*/  @!P2 SEL R5, R5, R8, P3 ;  /* 0x000000080505a207 */ /* 0x000fca0001800000 */
[----:B------:R-:W-:Y:S04]  /*1e80*/  @P0 STS [R14.X4], R5 ;  /* 0x000000050e000388 */ /* 0x000fe80000004800 */
[----:B------:R-:W-:Y:S01]  /*1e90*/  BAR.SYNC.DEFER_BLOCKING 0x0 ;  /* 0x0000000000007b1d */ /* 0x000fe20000010000 */
[----:B------:R-:W-:-:S04]  /*1ea0*/  FSETP.GE.AND P0, PT, R6, RZ, PT ;  /* 0x000000ff0600720b */ /* 0x000fc80003f06000 */
[----:B------:R-:W-:-:S05]  /*1eb0*/  FSEL R6, R6, RZ, !P0 ;  /* 0x000000ff06067208 */ /* 0x000fca0004000000 */
[----:B------:R-:W-:-:S05]  /*1ec0*/  FADD R6, RZ, -R6 ;  /* 0x80000006ff067221 */ /* 0x000fca0000000000 */
[----:B------:R-:W-:Y:S01]  /*1ed0*/  FSETP.NAN.AND P2, PT, R6, R6, PT ;  /* 0x000000060600720b */ /* 0x000fe20003f48000 */
[----:B------:R-:W0:Y:S04]  /*1ee0*/  LDS R18, [R18.X16] ;  /* 0x0000000012127984 */ /* 0x000e28000000c800 */
[----:B------:R-:W-:Y:S06]  /*1ef0*/  BAR.SYNC.DEFER_BLOCKING 0x0 ;  /* 0x0000000000007b1d */ /* 0x000fec0000010000 */
[----:B0-----:R-:W-:Y:S04]  /*1f00*/  STS [R7], R18 ;  /* 0x0000001207007388 */ /* 0x001fe80000000800 */
[----:B------:R-:W-:Y:S01]  /*1f10*/  BAR.SYNC.DEFER_BLOCKING 0x0 ;  /* 0x0000000000007b1d */ /* 0x000fe20000010000 */
[----:B------:R-:W-:-:S04]  /*1f20*/  FSETP.GTU.AND P0, PT, R18, RZ, PT ;  /* 0x000000ff1200720b */ /* 0x000fc80003f0c000 */
[----:B------:R-:W-:-:S04]  /*1f30*/  FSEL R9, R18, RZ, P0 ;  /* 0x000000ff12097208 */ /* 0x000fc80000000000 */
[----:B------:R-:W-:-:S04]  /*1f40*/  FSETP.GT.AND P0, PT, R6, R9, PT ;  /* 0x000000090600720b */ /* 0x000fc80003f04000 */
[----:B------:R-:W-:-:S05]  /*1f50*/  @!P2 FSEL R6, R6, R9, P0 ;  /* 0x000000090606a208 */ /* 0x000fca0000000000 */
[----:B------:R-:W-:Y:S01]  /*1f60*/  FMUL R8, R6, 0.0078740157186985015869 ;  /* 0x3c01020406087820 */ /* 0x000fe20000400000 */
[----:B------:R-:W-:-:S04]  /*1f70*/  LOP3.LUT R6, R17, 0x1, R14, 0xf8, !PT ;  /* 0x0000000111067812 */ /* 0x000fc800078ef80e */
[C---:B------:R-:W-:Y:S01]  /*1f80*/  FSETP.GT.AND P0, PT, R8.reuse, 9.9999997473787516356e-06, PT ;  /* 0x3727c5ac0800780b */ /* 0x040fe20003f04000 */
[----:B------:R0:W1:Y:S01]  /*1f90*/  LDS R3, [R2.X4] ;  /* 0x0000000002037984 */ /* 0x0000620000004800 */
[----:B------:R-:W-:-:S11]  /*1fa0*/  FSETP.NAN.AND P2, PT, R8, R8, PT ;  /* 0x000000080800720b */ /* 0x000fd60003f48000 */
[----:B------:R-:W-:Y:S02]  /*1fb0*/  @!P0 FSEL R8, R8, 9.9999997473787516356e-06, P2 ;  /* 0x3727c5ac08088808 */ /* 0x000fe40001000000 */
[----:B------:R-:W-:Y:S02]  /*1fc0*/  LOP3.LUT P0, RZ, R14, 0xfe, RZ, 0xc0, !PT ;  /* 0x000000fe0eff7812 */ /* 0x000fe4000780c0ff */
[C---:B------:R-:W-:Y:S02]  /*1fd0*/  FSETP.GT.AND P2, PT, |R8|.reuse, 8.50705917302346158658e+37, PT ;  /* 0x7e8000000800780b */ /* 0x040fe40003f44200 */
[----:B------:R-:W-:Y:S02]  /*1fe0*/  FSETP.GEU.AND P3, PT, |R8|, 1.175494350822287508e-38, PT ;  /* 0x008000000800780b */ /* 0x000fe40003f6e200 */
[----:B------:R-:W-:-:S09]  /*1ff0*/  ISETP.LT.AND P0, PT, R6, 0x200, !P0 ;  /* 0x000002000600780c */ /* 0x000fd20004701270 */
[----:B------:R-:W-:-:S04]  /*2000*/  @P2 FMUL R8, R8, 0.25 ;  /* 0x3e80000008082820 */ /* 0x000fc80000400000 */
[----:B------:R-:W-:-:S04]  /*2010*/  @!P3 FMUL R8, R8, 16777216 ;  /* 0x4b8000000808b820 */ /* 0x000fc80000400000 */
[----:B0-----:R-:W0:Y:S01]  /*2020*/  MUFU.RCP R2, R8 ;  /* 0x0000000800027308 */ /* 0x001e220000001000 */
[----:B-1----:R-:W-:Y:S01]  /*2030*/  F2FP.BF16.PACK_AB R3, R3, R4 ;  /* 0x000000040303723e */ /* 0x002fe200000010ff */
[----:B------:R-:W-:-:S03]  /*2040*/  IMAD.WIDE R4, R6, R15, c[0x0][0x168] ;  /* 0x00005a0006047625 */ /* 0x000fc600078e020f */
[C---:B------:R-:W-:Y:S01]  /*2050*/  PRMT R9, R3.reuse, 0x7610, R9 ;  /* 0x0000761003097816 */ /* 0x040fe20000000009 */
[----:B------:R-:W-:Y:S01]  /*2060*/  IMAD.WIDE R6, R6, R15, c[0x0][0x170] ;  /* 0x00005c0006067625 */ /* 0x000fe200078e020f */
[----:B------:R-:W-:-:S03]  /*2070*/  PRMT R10, R3, 0x7632, R10 ;  /* 0x00007632030a7816 */ /* 0x000fc6000000000a */
[----:B------:R1:W-:Y:S01]  /*2080*/  @P0 STG.E.U16 [R4.64], R9 ;  /* 0x0000000904000986 */ /* 0x0003e2000c101506 */
[----:B------:R-:W-:Y:S02]  /*2090*/  IMAD.MOV.U32 R3, RZ, RZ, 0x3e800000 ;  /* 0x3e800000ff037424 */ /* 0x000fe400078e00ff */
[----:B------:R-:W-:Y:S01]  /*20a0*/  IMAD.MOV.U32 R15, RZ, RZ, RZ ;  /* 0x000000ffff0f7224 */ /* 0x000fe200078e00ff */
[----:B------:R1:W-:Y:S02]  /*20b0*/  @P0 STG.E.U16 [R6.64], R10 ;  /* 0x0000000a06000986 */ /* 0x0003e4000c101506 */
[----:B------:R-:W-:-:S05]  /*20c0*/  FSEL R3, R3, 1, P2 ;  /* 0x3f80000003037808 */ /* 0x000fca0001000000 */
[----:B------:R-:W-:-:S04]  /*20d0*/  @!P3 FMUL R3, R3, 16777216 ;  /* 0x4b8000000303b820 */ /* 0x000fc80000400000 */
[----:B0-----:R-:W-:Y:S01]  /*20e0*/  FMUL R2, R2, R3 ;  /* 0x0000000302027220 */ /* 0x001fe20000400000 */
[----:B-1----:R-:W-:Y:S02]  /*20f0*/  LOP3.LUT R3, R0, 0x70, RZ, 0xc0, !PT ;  /* 0x0000007000037812 */ /* 0x002fe400078ec0ff */
.L_x_0:
[----:B------:R-:W-:Y:S01]  /*2100*/  LOP3.LUT R15, R15, 0x7f0, R0, 0xf8, !PT ;  /* 0x000007f00f0f7812 */ /* 0x000fe200078ef800 */
[----:B0-----:R-:W-:Y:S01]  /*2110*/  IMAD.U32 R5, RZ, RZ, UR4 ;  /* 0x00000004ff057e24 */ /* 0x001fe2000f8e00ff */
[----:B------:R-:W-:Y:S01]  /*2120*/  CS2R R8, SRZ ;  /* 0x0000000000087805 */ /* 0x000fe2000001ff00 */
[----:B------:R-:W-:Y:S01]  /*2130*/  IMAD.MOV.U32 R17, RZ, RZ, 0x2 ;  /* 0x00000002ff117424 */ /* 0x000fe200078e00ff */
[----:B------:R-:W-:Y:S01]  /*2140*/  SHF.R.U32.HI R4, RZ, 0x7, R15 ;  /* 0x00000007ff047819 */ /* 0x000fe2000001160f */
[----:B------:R-:W-:Y:S01]  /*2150*/  CS2R R10, SRZ ;  /* 0x00000000000a7805 */ /* 0x000fe2000001ff00 */
[----:B------:R-:W-:-:S03]  /*2160*/  ISETP.LT.U32.AND P0, PT, R15, 0xc00, PT ;  /* 0x00000c000f00780c */ /* 0x000fc60003f01070 */
[----:B------:R-:W-:Y:S01]  /*2170*/  IMAD R4, R4, 0x80800, R13 ;  /* 0x0008080004047824 */ /* 0x000fe200078e020d */
[----:B------:R-:W-:-:S04]  /*2180*/  ISETP.LT.U32.AND.EX P0, PT, R5, RZ, !P1, P0 ;  /* 0x000000ff0500720c */ /* 0x000fc80004f01100 */
[----:B------:R-:W-:-:S05]  /*2190*/  LOP3.LUT R16, R4, 0x70, R0, 0xf8, !PT ;  /* 0x0000007004107812 */ /* 0x000fca00078ef800 */
[----:B------:R-:W-:-:S05]  /*21a0*/  IMAD.WIDE R16, R16, R17, c[0x0][0x160] ;  /* 0x0000580010107625 */ /* 0x000fca00078e0211 */
[----:B------:R-:W2:Y:S01]  /*21b0*/  @P0 LDG.E.EF.128 R8, [R16.64] ;  /* 0x0000000610080981 */ /* 0x000ea2000c0e1d00 */
[----:B------:R-:W-:-:S04]  /*21c0*/  IADD3 R5, P2, R3, R4, RZ ;  /* 0x0000000403057210 */ /* 0x000fc80007f5e0ff */
[----:B------:R-:W-:Y:S02]  /*21d0*/  LEA.HI.X.SX32 R6, R4, RZ, 0x1, P2 ;  /* 0x000000ff04067211 */ /* 0x000fe400010f0eff */
[----:B------:R-:W-:-:S04]  /*21e0*/  LEA R18, P2, R5, c[0x0][0x160], 0x1 ;  /* 0x0000580005127a11 */ /* 0x000fc800078408ff */
[----:B------:R-:W-:Y:S02]  /*21f0*/  LEA.HI.X R19, R5, c[0x0][0x164], R6, 0x1, P2 ;  /* 0x0000590005137a11 */ /* 0x000fe400010f0c06 */
[----:B------:R-:W-:Y:S01]  /*2200*/  CS2R R4, SRZ ;  /* 0x0000000000047805 */ /* 0x000fe2000001ff00 */
[----:B------:R-:W-:-:S06]  /*2210*/  CS2R R6, SRZ ;  /* 0x0000000000067805 */ /* 0x000fcc000001ff00 */
[----:B------:R0:W3:Y:S01]  /*2220*/  @P0 LDG.E.EF.128 R4, [R18.64+0x10] ;  /* 0x0000100612040981 */ /* 0x0000e2000c0e1d00 */
[----:B------:R-:W-:Y:S02]  /*2230*/  IMAD R15, R12, 0xc00, R15 ;  /* 0x00000c000c0f7824 */ /* 0x000fe400078e020f */
[C---:B--2---:R-:W-:Y:S01]  /*2240*/  IMAD.U32 R21, R8.reuse, 0x10000, RZ ;  /* 0x0001000008157824 */ /* 0x044fe200078e00ff */
[----:B------:R-:W-:Y:S01]  /*2250*/  PRMT R8, R8, 0x7632, R8 ;  /* 0x0000763208087816 */ /* 0x000fe20000000008 */
[C---:B------:R-:W-:Y:S01]  /*2260*/  IMAD.U32 R17, R9.reuse, 0x10000, RZ ;  /* 0x0001000009117824 */ /* 0x040fe200078e00ff */
[----:B------:R-:W-:Y:S01]  /*2270*/  PRMT R9, R9, 0x7632, R9 ;  /* 0x0000763209097816 */ /* 0x000fe20000000009 */
[----:B------:R-:W-:Y:S01]  /*2280*/  FMUL R21, R2, R21 ;  /* 0x0000001502157220 */ /* 0x000fe20000400000 */
[----:B------:R-:W-:Y:S01]  /*2290*/  IMAD.U32 R23, R10, 0x10000, RZ ;  /* 0x000100000a177824 */ /* 0x000fe200078e00ff */
[----:B------:R-:W-:Y:S01]  /*22a0*/  FMUL R20, R2, R17 ;  /* 0x0000001102147220 */ /* 0x000fe20000400000 */
[C---:B------:R-:W-:Y:S01]  /*22b0*/  IMAD.U32 R17, R11.reuse, 0x10000, RZ ;  /* 0x000100000b117824 */ /* 0x040fe200078e00ff */
[----:B------:R-:W-:Y:S01]  /*22c0*/  PRMT R10, R10, 0x7632, R10 ;  /* 0x000076320a0a7816 */ /* 0x000fe2000000000a */
[C---:B------:R-:W-:Y:S01]  /*22d0*/  FMUL R23, R2.reuse, R23 ;  /* 0x0000001702177220 */ /* 0x040fe20000400000 */
[----:B------:R-:W1:Y:S01]  /*22e0*/  FRND R21, R21 ;  /* 0x0000001500157307 */ /* 0x000e620000201000 */
[----:B------:R-:W-:Y:S01]  /*22f0*/  FMUL R14, R2, R17 ;  /* 0x00000011020e7220 */ /* 0x000fe20000400000 */
[----:B------:R-:W-:Y:S01]  /*2300*/  IMAD.U32 R17, R8, 0x10000, RZ ;  /* 0x0001000008117824 */ /* 0x000fe200078e00ff */
[----:B------:R-:W-:Y:S01]  /*2310*/  PRMT R11, R11, 0x7632, R11 ;  /* 0x000076320b0b7816 */ /* 0x000fe2000000000b */
[----:B------:R-:W-:-:S02]  /*2320*/  IMAD.U32 R9, R9, 0x10000, RZ ;  /* 0x0001000009097824 */ /* 0x000fc400078e00ff */
[C---:B------:R-:W-:Y:S02]  /*2330*/  FMUL R17, R2.reuse, R17 ;  /* 0x0000001102117220 */ /* 0x040fe40000400000 */
[----:B------:R-:W2:Y:S01]  /*2340*/  FRND R20, R20 ;  /* 0x0000001400147307 */ /* 0x000ea20000201000 */
[----:B------:R-:W-:Y:S01]  /*2350*/  FMUL R22, R2, R9 ;  /* 0x0000000902167220 */ /* 0x000fe20000400000 */
[----:B------:R-:W-:Y:S02]  /*2360*/  IMAD.U32 R9, R10, 0x10000, RZ ;  /* 0x000100000a097824 */ /* 0x000fe400078e00ff */
[----:B------:R-:W-:Y:S02]  /*2370*/  IMAD.U32 R11, R11, 0x10000, RZ ;  /* 0x000100000b0b7824 */ /* 0x000fe400078e00ff */
[----:B0-----:R-:W-:Y:S01]  /*2380*/  FMUL R18, R2, R9 ;  /* 0x0000000902127220 */ /* 0x001fe20000400000 */
[----:B---3--:R-:W-:Y:S01]  /*2390*/  IMAD.U32 R9, R4, 0x10000, RZ ;  /* 0x0001000004097824 */ /* 0x008fe200078e00ff */
[----:B------:R-:W0:Y:S01]  /*23a0*/  FRND R24, R17 ;  /* 0x0000001100187307 */ /* 0x000e220000201000 */
[C---:B-1----:R-:W-:Y:S01]  /*23b0*/  FSETP.GT.AND P4, PT, R21.reuse, -127, PT ;  /* 0xc2fe00001500780b */ /* 0x042fe20003f84000 */
[----:B------:R-:W-:Y:S01]  /*23c0*/  FMUL R10, R2, R11 ;  /* 0x0000000b020a7220 */ /* 0x000fe20000400000 */
[----:B------:R-:W-:Y:S01]  /*23d0*/  FSETP.NAN.AND P5, PT, R21, R21, PT ;  /* 0x000000151500720b */ /* 0x000fe20003fa8000 */
[----:B------:R-:W-:Y:S01]  /*23e0*/  IMAD.U32 R11, R5, 0x10000, RZ ;  /* 0x00010000050b7824 */ /* 0x000fe200078e00ff */
[----:B------:R-:W-:Y:S01]  /*23f0*/  PRMT R5, R4, 0x7632, R5 ;  /* 0x0000763204057816 */ /* 0x000fe20000000005 */
[----:B------:R-:W-:-:S02]  /*2400*/  IMAD.U32 R19, R7, 0x10000, RZ ;  /* 0x0001000007137824 */ /* 0x000fc400078e00ff */
[----:B------:R-:W1:Y:S01]  /*2410*/  FRND R16, R23 ;  /* 0x0000001700107307 */ /* 0x000e620000201000 */
[----:B--2---:R-:W-:Y:S01]  /*2420*/  FSETP.GT.AND P3, PT, R20, -127, PT ;  /* 0xc2fe00001400780b */ /* 0x004fe20003f64000 */
[----:B------:R-:W-:Y:S01]  /*2430*/  IMAD.U32 R27, R5, 0x10000, RZ ;  /* 0x00010000051b7824 */ /* 0x000fe200078e00ff */
[C---:B------:R-:W-:Y:S01]  /*2440*/  FMUL R19, R2.reuse, R19 ;  /* 0x0000001302137220 */ /* 0x040fe20000400000 */
[----:B------:R-:W-:Y:S02]  /*2450*/  FMUL R11, R2, R11 ;  /* 0x0000000b020b7220 */ /* 0x000fe40000400000 */
[----:B------:R-:W-:Y:S02]  /*2460*/  @!P4 FSEL R21, R21, -127, P5 ;  /* 0xc2fe00001515c808 */ /* 0x000fe40002800000 */
[----:B------:R2:W3:Y:S01]  /*2470*/  FRND R8, R14 ;  /* 0x0000000e00087307 */ /* 0x0004e20000201000 */
[----:B0-----:R-:W-:Y:S02]  /*2480*/  FSETP.GT.AND P2, PT, R24, -127, PT ;  /* 0xc2fe00001800780b */ /* 0x001fe40003f44000 */
[----:B------:R-:W-:-:S02]  /*2490*/  FSETP.NAN.AND P5, PT, R20, R20, PT ;  /* 0x000000141400720b */ /* 0x000fc40003fa8000 */
[----:B------:R-:W-:Y:S02]  /*24a0*/  FSETP.NAN.AND P6, PT, R21, R21, PT ;  /* 0x000000151500720b */ /* 0x000fe40003fc8000 */
[----:B------:R-:W-:Y:S01]  /*24b0*/  @!P3 FSEL R20, R20, -127, P5 ;  /* 0xc2fe00001414b808 */ /* 0x000fe20002800000 */
[----:B------:R-:W0:Y:S01]  /*24c0*/  FRND R22, R22 ;  /* 0x0000001600167307 */ /* 0x000e220000201000 */
[----:B-1----:R-:W-:Y:S01]  /*24d0*/  FSETP.GT.AND P4, PT, R16, -127, PT ;  /* 0xc2fe00001000780b */ /* 0x002fe20003f84000 */
[----:B--2---:R-:W-:Y:S01]  /*24e0*/  FMUL R14, R2, R9 ;  /* 0x00000009020e7220 */ /* 0x004fe20000400000 */
[----:B------:R-:W-:Y:S01]  /*24f0*/  FSETP.NAN.AND P3, PT, R24, R24, PT ;  /* 0x000000181800720b */ /* 0x000fe20003f68000 */
[----:B------:R-:W-:Y:S01]  /*2500*/  IMAD.U32 R9, R6, 0x10000, RZ ;  /* 0x0001000006097824 */ /* 0x000fe200078e00ff */
[----:B------:R-:W-:Y:S02]  /*2510*/  PRMT R6, R5, 0x7632, R6 ;  /* 0x0000763205067816 */ /* 0x000fe40000000006 */
[----:B------:R-:W-:Y:S01]  /*2520*/  @!P2 FSEL R24, R24, -127, P3 ;  /* 0xc2fe00001818a808 */ /* 0x000fe20001800000 */
[----:B------:R-:W1:Y:S01]  /*2530*/  F2I.S16.TRUNC.NTZ R28, R21 ;  /* 0x00000015001c7305 */ /* 0x000e62000020e900 */
[----:B---3--:R-:W-:Y:S01]  /*2540*/  FSETP.GT.AND P5, PT, R8, -127, PT ;  /* 0xc2fe00000800780b */ /* 0x008fe20003fa4000 */
[----:B------:R-:W-:Y:S01]  /*2550*/  FMUL R9, R2, R9 ;  /* 0x0000000902097220 */ /* 0x000fe20000400000 */
[----:B------:R-:W-:-:S02]  /*2560*/  FSETP.NAN.AND P2, PT, R16, R16, PT ;  /* 0x000000101000720b */ /* 0x000fc40003f48000 */
[----:B------:R-:W-:Y:S02]  /*2570*/  PRMT R7, R6, 0x7632, R7 ;  /* 0x0000763206077816 */ /* 0x000fe40000000007 */
[----:B------:R-:W-:Y:S01]  /*2580*/  @!P4 FSEL R16, R16, -127, P2 ;  /* 0xc2fe00001010c808 */ /* 0x000fe20001000000 */
[----:B------:R2:W3:Y:S01]  /*2590*/  F2I.S16.TRUNC.NTZ R26, R24 ;  /* 0x00000018001a7305 */ /* 0x0004e2000020e900 */
[----:B0-----:R-:W-:Y:S02]  /*25a0*/  FSETP.GT.AND P3, PT, R22, -127, PT ;  /* 0xc2fe00001600780b */ /* 0x001fe40003f64000 */
[----:B------:R-:W-:Y:S02]  /*25b0*/  FSETP.NAN.AND P2, PT, R8, R8, PT ;  /* 0x000000080800720b */ /* 0x000fe40003f48000 */
[----:B------:R-:W-:Y:S02]  /*25c0*/  FSETP.NAN.AND P4, PT, R22, R22, PT ;  /* 0x000000161600720b */ /* 0x000fe40003f88000 */
[----:B------:R-:W-:Y:S01]  /*25d0*/  @!P5 FSEL R8, R8, -127, P2 ;  /* 0xc2fe00000808d808 */ /* 0x000fe20001000000 */
[----:B------:R-:W0:Y:S01]  /*25e0*/  FRND R18, R18 ;  /* 0x0000001200127307 */ /* 0x000e220000201000 */
[----:B------:R-:W-:-:S02]  /*25f0*/  FSETP.GEU.AND P5, PT, R24, 127, PT ;  /* 0x42fe00001800780b */ /* 0x000fc40003fae000 */
[----:B------:R-:W-:Y:S02]  /*2600*/  FSETP.GEU.AND P2, PT, R21, 127, PT ;  /* 0x42fe00001500780b */ /* 0x000fe40003f4e000 */
[----:B-1----:R-:W-:Y:S02]  /*2610*/  LOP3.LUT R5, R28, 0xffff, RZ, 0xc0, !PT ;  /* 0x0000ffff1c057812 */ /* 0x002fe400078ec0ff */
[----:B------:R-:W-:Y:S01]  /*2620*/  @!P3 FSEL R22, R22, -127, P4 ;  /* 0xc2fe00001616b808 */ /* 0x000fe20002000000 */
[----:B------:R-:W1:Y:S01]  /*2630*/  F2I.S16.TRUNC.NTZ R25, R20 ;  /* 0x0000001400197305 */ /* 0x000e62000020e900 */
[----:B------:R-:W-:Y:S01]  /*2640*/  FSETP.NAN.AND P3, PT, R24, R24, PT ;  /* 0x000000181800720b */ /* 0x000fe20003f68000 */
[----:B--2---:R-:W-:Y:S01]  /*2650*/  FMUL R24, R2, R27 ;  /* 0x0000001b02187220 */ /* 0x004fe20000400000 */
[----:B---3--:R-:W-:Y:S01]  /*2660*/  LOP3.LUT R4, R26, 0xffff, RZ, 0xc0, !PT ;  /* 0x0000ffff1a047812 */ /* 0x008fe200078ec0ff */
[----:B------:R-:W-:Y:S01]  /*2670*/  IMAD.U32 R27, R6, 0x10000, RZ ;  /* 0x00010000061b7824 */ /* 0x000fe200078e00ff */
[----:B------:R-:W-:-:S02]  /*2680*/  FSETP.GEU.AND P4, PT, R20, 127, PT ;  /* 0x42fe00001400780b */ /* 0x000fc40003f8e000 */
[----:B------:R-:W-:Y:S01]  /*2690*/  @P5 SEL R4, R4, 0x7f, P3 ;  /* 0x0000007f04045807 */ /* 0x000fe20001800000 */
[----:B------:R-:W2:Y:S01]  /*26a0*/  F2I.S16.TRUNC.NTZ R21, R22 ;  /* 0x0000001600157305 */ /* 0x000ea2000020e900 */
[----:B------:R-:W-:Y:S01]  /*26b0*/  FSETP.GEU.AND P3, PT, R22, 127, PT ;  /* 0x42fe00001600780b */ /* 0x000fe20003f6e000 */
[----:B------:R-:W-:Y:S01]  /*26c0*/  FMUL R26, R2, R27 ;  /* 0x0000001b021a7220 */ /* 0x000fe20000400000 */
[----:B------:R-:W-:Y:S02]  /*26d0*/  @P2 SEL R5, R5, 0x7f, P6 ;  /* 0x0000007f05052807 */ /* 0x000fe40003000000 */
[----:B------:R-:W-:Y:S02]  /*26e0*/  FSETP.NAN.AND P5, PT, R20, R20, PT ;  /* 0x000000141400720b */ /* 0x000fe40003fa8000 */
[----:B0-----:R-:W-:Y:S01]  /*26f0*/  FSETP.GT.AND P2, PT, R18, -127, PT ;  /* 0xc2fe00001200780b */ /* 0x001fe20003f44000 */
[----:B------:R-:W0:Y:S01]  /*2700*/  FRND R17, R10 ;  /* 0x0000000a00117307 */ /* 0x000e220000201000 */
[----:B-1----:R-:W-:-:S02]  /*2710*/  LOP3.LUT R25, R25, 0xffff, RZ, 0xc0, !PT ;  /* 0x0000ffff19197812 */ /* 0x002fc400078ec0ff */
[----:B------:R-:W-:Y:S02]  /*2720*/  FSETP.NAN.AND P6, PT, R22, R22, PT ;  /* 0x000000161600720b */ /* 0x000fe40003fc8000 */
[----:B------:R-:W-:Y:S02]  /*2730*/  @P4 SEL R25, R25, 0x7f, P5 ;  /* 0x0000007f19194807 */ /* 0x000fe40002800000 */
[----:B------:R-:W-:Y:S01]  /*2740*/  FSETP.GEU.AND P4, PT, R16, 127, PT ;  /* 0x42fe00001000780b */ /* 0x000fe20003f8e000 */
[----:B------:R-:W1:Y:S01]  /*2750*/  F2I.S16.TRUNC.NTZ R23, R16 ;  /* 0x0000001000177305 */ /* 0x000e62000020e900 */
[----:B--2---:R-:W-:Y:S02]  /*2760*/  LOP3.LUT R22, R21, 0xffff, RZ, 0xc0, !PT ;  /* 0x0000ffff15167812 */ /* 0x004fe400078ec0ff */
[----:B------:R-:W-:Y:S02]  /*2770*/  FSETP.NAN.AND P5, PT, R18, R18, PT ;  /* 0x000000121200720b */ /* 0x000fe40003fa8000 */
[----:B------:R-:W-:-:S02]  /*2780*/  @P3 SEL R22, R22, 0x7f, P6 ;  /* 0x0000007f16163807 */ /* 0x000fc40003000000 */
[----:B------:R-:W-:Y:S01]  /*2790*/  @!P2 FSEL R18, R18, -127, P5 ;  /* 0xc2fe00001212a808 */ /* 0x000fe20002800000 */
[----:B------:R-:W2:Y:S01]  /*27a0*/  FRND R6, R24 ;  /* 0x0000001800067307 */ /* 0x000ea20000201000 */
[C---:B0-----:R-:W-:Y:S02]  /*27b0*/  FSETP.GT.AND P3, PT, R17.reuse, -127, PT ;  /* 0xc2fe00001100780b */ /* 0x041fe40003f64000 */
[----:B------:R-:W-:Y:S02]  /*27c0*/  FSETP.NAN.AND P6, PT, R16, R16, PT ;  /* 0x000000101000720b */ /* 0x000fe40003fc8000 */
[----:B------:R-:W-:Y:S02]  /*27d0*/  FSETP.GEU.AND P2, PT, R8, 127, PT ;  /* 0x42fe00000800780b */ /* 0x000fe40003f4e000 */
[----:B------:R-:W-:Y:S01]  /*27e0*/  FSETP.NAN.AND P5, PT, R17, R17, PT ;  /* 0x000000111100720b */ /* 0x000fe20003fa8000 */
[----:B------:R-:W-:Y:S01]  /*27f0*/  FRND R10, R19 ;  /* 0x00000013000a7307 */ /* 0x000fe20000201000 */
[----:B-1----:R-:W-:-:S02]  /*2800*/  LOP3.LUT R23, R23, 0xffff, RZ, 0xc0, !PT ;  /* 0x0000ffff17177812 */ /* 0x002fc400078ec0ff */
[C---:B------:R-:W-:Y:S01]  /*2810*/  PRMT R20, R7.reuse, 0x7632, R20 ;  /* 0x0000763207147816 */ /* 0x040fe20000000014 */
[----:B------:R-:W-:Y:S01]  /*2820*/  IMAD.U32 R7, R7, 0x10000, RZ ;  /* 0x0001000007077824 */ /* 0x000fe200078e00ff */
[----:B------:R-:W-:Y:S02]  /*2830*/  @P4 SEL R23, R23, 0x7f, P6 ;  /* 0x0000007f17174807 */ /* 0x000fe40003000000 */
[----:B------:R-:W-:Y:S01]  /*2840*/  FSETP.NAN.AND P6, PT, R8, R8, PT ;  /* 0x000000080800720b */ /* 0x000fe20003fc8000 */
[----:B------:R-:W0:Y:S01]  /*2850*/  F2I.S16.TRUNC.NTZ R19, R8 ;  /* 0x0000000800137305 */ /* 0x000e22000020e900 */
[----:B--2---:R-:W-:Y:S01]  /*2860*/  FSETP.GT.AND P4, PT, R6, -127, PT ;  /* 0xc2fe00000600780b */ /* 0x004fe20003f84000 */
[----:B------:R-:W-:Y:S01]  /*2870*/  IMAD.U32 R27, R20, 0x10000, RZ ;  /* 0x00010000141b7824 */ /* 0x000fe200078e00ff */
[----:B------:R-:W-:Y:S01]  /*2880*/  @!P3 FSEL R17, R17, -127, P5 ;  /* 0xc2fe00001111b808 */ /* 0x000fe20002800000 */
[C---:B------:R-:W-:Y:S01]  /*2890*/  FMUL R7, R2.reuse, R7 ;  /* 0x0000000702077220 */ /* 0x040fe20000400000 */
[----:B------:R-:W-:Y:S01]  /*28a0*/  PRMT R4, R5, 0x3340, R4 ;  /* 0x0000334005047816 */ /* 0x000fe20000000004 */
[----:B------:R-:W-:Y:S01]  /*28b0*/  FMUL R27, R2, R27 ;  /* 0x0000001b021b7220 */ /* 0x000fe20000400000 */
[----:B------:R-:W-:Y:S01]  /*28c0*/  PRMT R25, R25, 0x3340, R22 ;  /* 0x0000334019197816 */ /* 0x000fe20000000016 */
[----:B------:R-:W1:Y:S03]  /*28d0*/  FRND R14, R14 ;  /* 0x0000000e000e7307 */ /* 0x000e660000201000 */
[----:B------:R-:W-:-:S05]  /*28e0*/  PRMT R4, R4, 0x5410, R25 ;  /* 0x0000541004047816 */ /* 0x000fca0000000019 */
[----:B------:R-:W2:Y:S01]  /*28f0*/  FRND R11, R11 ;  /* 0x0000000b000b7307 */ /* 0x000ea20000201000 */
[----:B0-----:R-:W-:-:S04]  /*2900*/  LOP3.LUT R19, R19, 0xffff, RZ, 0xc0, !PT ;  /* 0x0000ffff13137812 */ /* 0x001fc800078ec0ff */
[----:B------:R-:W-:Y:S02]  /*2910*/  @P2 SEL R19, R19, 0x7f, P6 ;  /* 0x0000007f13132807 */ /* 0x000fe40003000000 */
[----:B------:R-:W-:Y:S01]  /*2920*/  FSETP.NAN.AND P6, PT, R6, R6, PT ;  /* 0x000000060600720b */ /* 0x000fe20003fc8000 */
[----:B------:R-:W0:Y:S01]  /*2930*/  FRND R9, R9 ;  /* 0x0000000900097307 */ /* 0x000e220000201000 */
[----:B-1----:R-:W-:Y:S02]  /*2940*/  FSETP.GT.AND P5, PT, R14, -127, PT ;  /* 0xc2fe00000e00780b */ /* 0x002fe40003fa4000 */
[----:B------:R-:W-:Y:S02]  /*2950*/  @!P4 FSEL R6, R6, -127, P6 ;  /* 0xc2fe00000606c808 */ /* 0x000fe40003000000 */
[----:B------:R-:W-:Y:S02]  /*2960*/  FSETP.NAN.AND P6, PT, R14, R14, PT ;  /* 0x0000000e0e00720b */ /* 0x000fe40003fc8000 */
[C---:B--2---:R-:W-:Y:S01]  /*2970*/  FSETP.GT.AND P3, PT, R11.reuse, -127, PT ;  /* 0xc2fe00000b00780b */ /* 0x044fe20003f64000 */
[----:B------:R-:W1:Y:S01]  /*2980*/  F2I.S16.TRUNC.NTZ R8, R18 ;  /* 0x0000001200087305 */ /* 0x000e62000020e900 */
[----:B------:R-:W-:-:S05]  /*2990*/  FSETP.NAN.AND P4, PT, R11, R11, PT ;  /* 0x0000000b0b00720b */ /* 0x000fca0003f88000 */
[----:B------:R-:W-:Y:S02]  /*29a0*/  @!P5 FSEL R14, R14, -127, P6 ;  /* 0xc2fe00000e0ed808 */ /* 0x000fe40003000000 */
[C---:B0-----:R-:W-:Y:S01]  /*29b0*/  FSETP.GT.AND P2, PT, R9.reuse, -127, PT ;  /* 0xc2fe00000900780b */ /* 0x041fe20003f44000 */
[----:B------:R-:W-:Y:S01]  /*29c0*/  FRND R20, R26 ;  /* 0x0000001a00147307 */ /* 0x000fe20000201000 */
[----:B------:R-:W-:Y:S02]  /*29d0*/  FSETP.GEU.AND P5, PT, R18, 127, PT ;  /* 0x42fe00001200780b */ /* 0x000fe40003fae000 */
[----:B------:R-:W-:Y:S02]  /*29e0*/  FSETP.NAN.AND P6, PT, R9, R9, PT ;  /* 0x000000090900720b */ /* 0x000fe40003fc8000 */
[----:B------:R-:W-:Y:S02]  /*29f0*/  @!P3 FSEL R11, R11, -127, P4 ;  /* 0xc2fe00000b0bb808 */ /* 0x000fe40002000000 */
[----:B------:R-:W-:Y:S01]  /*2a00*/  FSETP.GT.AND P3, PT, R10, -127, PT ;  /* 0xc2fe00000a00780b */ /* 0x000fe20003f64000 */
[----:B------:R-:W0:Y:S01]  /*2a10*/  F2I.S16.TRUNC.NTZ R21, R17 ;  /* 0x0000001100157305 */ /* 0x000e22000020e900 */
[----:B------:R-:W-:-:S02]  /*2a20*/  FSETP.NAN.AND P4, PT, R18, R18, PT ;  /* 0x000000121200720b */ /* 0x000fc40003f88000 */
[----:B-1----:R-:W-:Y:S02]  /*2a30*/  LOP3.LUT R8, R8, 0xffff, RZ, 0xc0, !PT ;  /* 0x0000ffff08087812 */ /* 0x002fe400078ec0ff */
[----:B------:R-:W-:Y:S02]  /*2a40*/  @!P2 FSEL R9, R9, -127, P6 ;  /* 0xc2fe00000909a808 */ /* 0x000fe40003000000 */
[----:B------:R-:W-:Y:S01]  /*2a50*/  FSETP.GEU.AND P2, PT, R17, 127, PT ;  /* 0x42fe00001100780b */ /* 0x000fe20003f4e000 */
[----:B------:R-:W1:Y:S01]  /*2a60*/  FRND R7, R7 ;  /* 0x0000000700077307 */ /* 0x000e620000201000 */
[----:B------:R-:W-:Y:S02]  /*2a70*/  @P5 SEL R8, R8, 0x7f, P4 ;  /* 0x0000007f08085807 */ /* 0x000fe40002000000 */
[----:B------:R-:W-:Y:S02]  /*2a80*/  FSETP.NAN.AND P6, PT, R10, R10, PT ;  /* 0x0000000a0a00720b */ /* 0x000fe40003fc8000 */
[----:B------:R-:W-:-:S02]  /*2a90*/  FSETP.GEU.AND P4, PT, R14, 127, PT ;  /* 0x42fe00000e00780b */ /* 0x000fc40003f8e000 */
[----:B------:R-:W-:Y:S01]  /*2aa0*/  @!P3 FSEL R10, R10, -127, P6 ;  /* 0xc2fe00000a0ab808 */ /* 0x000fe20003000000 */
[----:B------:R-:W2:Y:S01]  /*2ab0*/  F2I.S16.TRUNC.NTZ R24, R14 ;  /* 0x0000000e00187305 */ /* 0x000ea2000020e900 */
[----:B------:R-:W-:Y:S02]  /*2ac0*/  FSETP.NAN.AND P5, PT, R17, R17, PT ;  /* 0x000000111100720b */ /* 0x000fe40003fa8000 */
[----:B0-----:R-:W-:Y:S02]  /*2ad0*/  LOP3.LUT R18, R21, 0xffff, RZ, 0xc0, !PT ;  /* 0x0000ffff15127812 */ /* 0x001fe400078ec0ff */
[----:B------:R-:W-:Y:S02]  /*2ae0*/  FSETP.GT.AND P3, PT, R20, -127, PT ;  /* 0xc2fe00001400780b */ /* 0x000fe40003f64000 */
[----:B------:R-:W-:Y:S01]  /*2af0*/  @P2 SEL R18, R18, 0x7f, P5 ;  /* 0x0000007f12122807 */ /* 0x000fe20002800000 */
[----:B------:R-:W0:Y:S01]  /*2b00*/  FRND R16, R27 ;  /* 0x0000001b00107307 */ /* 0x000e220000201000 */
[----:B------:R-:W-:-:S02]  /*2b10*/  FSETP.NAN.AND P6, PT, R14, R14, PT ;  /* 0x0000000e0e00720b */ /* 0x000fc40003fc8000 */
[----:B-1----:R-:W-:Y:S02]  /*2b20*/  FSETP.GT.AND P2, PT, R7, -127, PT ;  /* 0xc2fe00000700780b */ /* 0x002fe40003f44000 */
[----:B------:R-:W-:Y:S02]  /*2b30*/  FSETP.NAN.AND P5, PT, R20, R20, PT ;  /* 0x000000141400720b */ /* 0x000fe40003fa8000 */
[----:B------:R-:W-:Y:S01]  /*2b40*/  PRMT R5, R19, 0x3340, R18 ;  /* 0x0000334013057816 */ /* 0x000fe20000000012 */
[----:B------:R-:W1:Y:S01]  /*2b50*/  F2I.S16.TRUNC.NTZ R26, R11 ;  /* 0x0000000b001a7305 */ /* 0x000e62000020e900 */
[----:B--2---:R-:W-:Y:S02]  /*2b60*/  LOP3.LUT R14, R24, 0xffff, RZ, 0xc0, !PT ;  /* 0x0000ffff180e7812 */ /* 0x004fe400078ec0ff */
[----:B------:R-:W-:Y:S02]  /*2b70*/  @!P3 FSEL R20, R20, -127, P5 ;  /* 0xc2fe00001414b808 */ /* 0x000fe40002800000 */
[----:B------:R-:W-:-:S02]  /*2b80*/  @P4 SEL R14, R14, 0x7f, P6 ;  /* 0x0000007f0e0e4807 */ /* 0x000fc40003000000 */
[----:B------:R-:W-:Y:S01]  /*2b90*/  FSETP.GEU.AND P4, PT, R11, 127, PT ;  /* 0x42fe00000b00780b */ /* 0x000fe20003f8e000 */
[----:B------:R-:W2:Y:S01]  /*2ba0*/  F2I.S16.TRUNC.NTZ R17, R6 ;  /* 0x0000000600117305 */ /* 0x000ea2000020e900 */
[----:B------:R-:W-:Y:S02]  /*2bb0*/  FSETP.NAN.AND P6, PT, R7, R7, PT ;  /* 0x000000070700720b */ /* 0x000fe40003fc8000 */
[----:B0-----:R-:W-:Y:S02]  /*2bc0*/  FSETP.GT.AND P3, PT, R16, -127, PT ;  /* 0xc2fe00001000780b */ /* 0x001fe40003f64000 */
[----:B------:R-:W-:Y:S02]  /*2bd0*/  FSETP.NAN.AND P5, PT, R11, R11, PT ;  /* 0x0000000b0b00720b */ /* 0x000fe40003fa8000 */
[----:B------:R-:W-:Y:S01]  /*2be0*/  @!P2 FSEL R7, R7, -127, P6 ;  /* 0xc2fe00000707a808 */ /* 0x000fe20003000000 */
[----:B------:R-:W0:Y:S01]  /*2bf0*/  F2I.S16.TRUNC.NTZ R21, R20 ;  /* 0x0000001400157305 */ /* 0x000e22000020e900 */
[----:B------:R-:W-:-:S02]  /*2c00*/  FSETP.GEU.AND P2, PT, R6, 127, PT ;  /* 0x42fe00000600780b */ /* 0x000fc40003f4e000 */
[----:B-1----:R-:W-:Y:S02]  /*2c10*/  LOP3.LUT R11, R26, 0xffff, RZ, 0xc0, !PT ;  /* 0x0000ffff1a0b7812 */ /* 0x002fe400078ec0ff */
[----:B------:R-:W-:Y:S02]  /*2c20*/  FSETP.NAN.AND P6, PT, R16, R16, PT ;  /* 0x000000101000720b */ /* 0x000fe40003fc8000 */
[----:B------:R-:W-:Y:S01]  /*2c30*/  @P4 SEL R11, R11, 0x7f, P5 ;  /* 0x0000007f0b0b4807 */ /* 0x000fe20002800000 */
[----:B------:R-:W1:Y:S01]  /*2c40*/  F2I.S16.TRUNC.NTZ R27, R9 ;  /* 0x00000009001b7305 */ /* 0x000e62000020e900 */
[----:B------:R-:W-:Y:S02]  /*2c50*/  FSETP.GEU.AND P4, PT, R20, 127, PT ;  /* 0x42fe00001400780b */ /* 0x000fe40003f8e000 */
[----:B------:R-:W-:Y:S02]  /*2c60*/  @!P3 FSEL R16, R16, -127, P6 ;  /* 0xc2fe00001010b808 */ /* 0x000fe40003000000 */
[----:B------:R-:W-:-:S02]  /*2c70*/  FSETP.NAN.AND P5, PT, R6, R6, PT ;  /* 0x000000060600720b */ /* 0x000fc40003fa8000 */
[----:B--2---:R-:W-:Y:S01]  /*2c80*/  LOP3.LUT R17, R17, 0xffff, RZ, 0xc0, !PT ;  /* 0x0000ffff11117812 */ /* 0x004fe200078ec0ff */
[----:B------:R-:W2:Y:S01]  /*2c90*/  F2I.S16.TRUNC.NTZ R28, R10 ;  /* 0x0000000a001c7305 */ /* 0x000ea2000020e900 */
[----:B------:R-:W-:Y:S02]  /*2ca0*/  FSETP.GEU.AND P3, PT, R9, 127, PT ;  /* 0x42fe00000900780b */ /* 0x000fe40003f6e000 */
[----:B------:R-:W-:Y:S02]  /*2cb0*/  @P2 SEL R17, R17, 0x7f, P5 ;  /* 0x0000007f11112807 */ /* 0x000fe40002800000 */
[----:B------:R-:W-:Y:S02]  /*2cc0*/  FSETP.NAN.AND P6, PT, R20, R20, PT ;  /* 0x000000141400720b */ /* 0x000fe40003fc8000 */
[----:B------:R-:W-:Y:S01]  /*2cd0*/  FSETP.GEU.AND P2, PT, R10, 127, PT ;  /* 0x42fe00000a00780b */ /* 0x000fe20003f4e000 */
[----:B------:R-:W3:Y:S01]  /*2ce0*/  F2I.S16.TRUNC.NTZ R24, R7 ;  /* 0x0000000700187305 */ /* 0x000ee2000020e900 */
[----:B0-----:R-:W-:-:S02]  /*2cf0*/  LOP3.LUT R20, R21, 0xffff, RZ, 0xc0, !PT ;  /* 0x0000ffff15147812 */ /* 0x001fc400078ec0ff */
[----:B------:R-:W-:Y:S02]  /*2d00*/  FSETP.NAN.AND P5, PT, R9, R9, PT ;  /* 0x000000090900720b */ /* 0x000fe40003fa8000 */
[----:B-1----:R-:W-:Y:S02]  /*2d10*/  LOP3.LUT R27, R27, 0xffff, RZ, 0xc0, !PT ;  /* 0x0000ffff1b1b7812 */ /* 0x002fe400078ec0ff */
[----:B------:R-:W-:Y:S01]  /*2d20*/  @P4 SEL R20, R20, 0x7f, P6 ;  /* 0x0000007f14144807 */ /* 0x000fe20003000000 */
[----:B------:R-:W0:Y:S01]  /*2d30*/  F2I.S16.TRUNC.NTZ R26, R16 ;  /* 0x00000010001a7305 */ /* 0x000e22000020e900 */
[----:B------:R-:W-:Y:S02]  /*2d40*/  FSETP.GEU.AND P4, PT, R7, 127, PT ;  /* 0x42fe00000700780b */ /* 0x000fe40003f8e000 */
[----:B------:R-:W-:Y:S02]  /*2d50*/  FSETP.GEU.AND P6, PT, R16, 127, PT ;  /* 0x42fe00001000780b */ /* 0x000fe40003fce000 */
[----:B------:R-:W-:-:S02]  /*2d60*/  @P3 SEL R27, R27, 0x7f, P5 ;  /* 0x0000007f1b1b3807 */ /* 0x000fc40002800000 */
[----:B------:R-:W-:Y:S02]  /*2d70*/  FSETP.NAN.AND P5, PT, R10, R10, PT ;  /* 0x0000000a0a00720b */ /* 0x000fe40003fa8000 */
[----:B--2---:R-:W-:Y:S02]  /*2d80*/  LOP3.LUT R9, R28, 0xffff, RZ, 0xc0, !PT ;  /* 0x0000ffff1c097812 */ /* 0x004fe400078ec0ff */
[----:B------:R-:W-:Y:S02]  /*2d90*/  FSETP.NAN.AND P3, PT, R7, R7, PT ;  /* 0x000000070700720b */ /* 0x000fe40003f68000 */
[----:B------:R-:W-:Y:S02]  /*2da0*/  @P2 SEL R9, R9, 0x7f, P5 ;  /* 0x0000007f09092807 */ /* 0x000fe40002800000 */
[----:B------:R-:W-:Y:S02]  /*2db0*/  FSETP.NAN.AND P2, PT, R16, R16, PT ;  /* 0x000000101000720b */ /* 0x000fe40003f48000 */
[----:B---3--:R-:W-:-:S02]  /*2dc0*/  LOP3.LUT R24, R24, 0xffff, RZ, 0xc0, !PT ;  /* 0x0000ffff18187812 */ /* 0x008fc400078ec0ff */
[----:B0-----:R-:W-:Y:S02]  /*2dd0*/  LOP3.LUT R26, R26, 0xffff, RZ, 0xc0, !PT ;  /* 0x0000ffff1a1a7812 */ /* 0x001fe400078ec0ff */
[----:B------:R-:W-:Y:S02]  /*2de0*/  @P4 SEL R24, R24, 0x7f, P3 ;  /* 0x0000007f18184807 */ /* 0x000fe40001800000 */
[----:B------:R-:W-:Y:S02]  /*2df0*/  @P6 SEL R26, R26, 0x7f, P2 ;  /* 0x0000007f1a1a6807 */ /* 0x000fe40001000000 */
[----:B------:R-:W-:Y:S02]  /*2e00*/  PRMT R6, R23, 0x3340, R8 ;  /* 0x0000334017067816 */ /* 0x000fe40000000008 */
[----:B------:R-:W-:Y:S02]  /*2e10*/  PRMT R14, R14, 0x3340, R17 ;  /* 0x000033400e0e7816 */ /* 0x000fe40000000011 */
[----:B------:R-:W-:-:S02]  /*2e20*/  PRMT R11, R11, 0x3340, R20 ;  /* 0x000033400b0b7816 */ /* 0x000fc40000000014 */
[----:B------:R-:W-:Y:S02]  /*2e30*/  PRMT R24, R27, 0x3340, R24 ;  /* 0x000033401b187816 */ /* 0x000fe40000000018 */
[----:B------:R-:W-:Y:S02]  /*2e40*/  PRMT R7, R9, 0x3340, R26 ;  /* 0x0000334009077816 */ /* 0x000fe4000000001a */
[C---:B------:R-:W-:Y:S02]  /*2e50*/  IADD3 R8, P2, R15.reuse, c[0x0][0x178], RZ ;  /* 0x00005e000f087a10 */ /* 0x040fe40007f5e0ff */
[----:B------:R-:W-:Y:S02]  /*2e60*/  PRMT R5, R6, 0x5410, R5 ;  /* 0x0000541006057816 */ /* 0x000fe40000000005 */
[----:B------:R-:W-:Y:S02]  /*2e70*/  PRMT R6, R14, 0x5410, R11 ;  /* 0x000054100e067816 */ /* 0x000fe4000000000b */
[----:B------:R-:W-:Y:S01]  /*2e80*/  LEA.HI.X.SX32 R9, R15, c[0x0][0x17c], 0x1, P2 ;  /* 0x00005f000f097a11 */ /* 0x000fe200010f0eff */
[----:B------:R-:W-:Y:S01]  /*2e90*/  IMAD.MOV.U32 R15, RZ, RZ, 0x800 ;  /* 0x00000800ff0f7424 */ /* 0x000fe200078e00ff */
[----:B------:R-:W-:-:S05]  /*2ea0*/  PRMT R7, R24, 0x5410, R7 ;  /* 0x0000541018077816 */ /* 0x000fca0000000007 */
[----:B------:R0:W-:Y:S01]  /*2eb0*/  @P0 STG.E.128 [R8.64], R4 ;  /* 0x0000000408000986 */ /* 0x0001e2000c101d06 */
[----:B------:R-:W-:Y:S01]  /*2ec0*/  PLOP3.LUT P0, PT, PT, PT, UP0, 0x80, 0x0 ;  /* 0x000000000000781c */ /* 0x000fe20003f0f008 */
[----:B------:R-:W-:-:S12]  /*2ed0*/  UPLOP3.LUT UP0, UPT, UPT, UPT, UPT, 0x40, 0x0 ;  /* 0x000000000000789c */ /* 0x000fd80003f0e870 */
[----:B------:R-:W-:Y:S05]  /*2ee0*/  @P0 BRA `(.L_x_0) ;  /* 0xfffff21000000947 */ /* 0x000fea000383ffff */
[----:B------:R-:W-:Y:S05]  /*2ef0*/  EXIT ;  /* 0x000000000000794d */ /* 0x000fea0003800000 */
.L_x_1:
[----:B------:R-:W-:-:S00]  /*2f00*/  BRA `(.L_x_1) ;  /* 0xfffffff000007947 */ /* 0x000fc0000383ffff */
[----:B------:R-:W-:-:S00]  /*2f10*/  NOP ;  /* 0x0000000000007918 */ /* 0x000fc00000000000 */
        /* <DEDUP_REMOVED lines=14> */
.L_x_2:


//--------------------- .nv.shared.triton_red_fused__to_copy_add_amax_amin_clamp_mul_reciprocal_11 --------------------------
	.section	.nv.shared.triton_red_fused__to_copy_add_amax_amin_clamp_mul_reciprocal_11,"aw",@nobits
	.sectionflags	@""
	.align	16
